//
// Generated by NVIDIA NVVM Compiler
//
// Compiler Build ID: CL-36424714
// Cuda compilation tools, release 13.0, V13.0.88
// Based on NVVM 20.0.0
//

.version 9.0
.target sm_100
.address_size 64

	// .globl	_Z9nnc_br_smjPdS_S_PjS_S0_

.visible .entry _Z9nnc_br_smjPdS_S_PjS_S0_(
	.param .u32 _Z9nnc_br_smjPdS_S_PjS_S0__param_0,
	.param .u64 .ptr .align 1 _Z9nnc_br_smjPdS_S_PjS_S0__param_1,
	.param .u64 .ptr .align 1 _Z9nnc_br_smjPdS_S_PjS_S0__param_2,
	.param .u64 .ptr .align 1 _Z9nnc_br_smjPdS_S_PjS_S0__param_3,
	.param .u64 .ptr .align 1 _Z9nnc_br_smjPdS_S_PjS_S0__param_4,
	.param .u64 .ptr .align 1 _Z9nnc_br_smjPdS_S_PjS_S0__param_5,
	.param .u64 .ptr .align 1 _Z9nnc_br_smjPdS_S_PjS_S0__param_6
)
{
	.reg .pred 	%p<166>;
	.reg .b32 	%r<266>;
	.reg .b64 	%rd<66>;
	.reg .b64 	%fd<192>;

	ld.param.u32 	%r50, [_Z9nnc_br_smjPdS_S_PjS_S0__param_0];
	ld.param.u64 	%rd13, [_Z9nnc_br_smjPdS_S_PjS_S0__param_1];
	ld.param.u64 	%rd14, [_Z9nnc_br_smjPdS_S_PjS_S0__param_2];
	ld.param.u64 	%rd15, [_Z9nnc_br_smjPdS_S_PjS_S0__param_3];
	ld.param.u64 	%rd10, [_Z9nnc_br_smjPdS_S_PjS_S0__param_4];
	ld.param.u64 	%rd11, [_Z9nnc_br_smjPdS_S_PjS_S0__param_5];
	ld.param.u64 	%rd12, [_Z9nnc_br_smjPdS_S_PjS_S0__param_6];
	cvta.to.global.u64 	%rd1, %rd14;
	cvta.to.global.u64 	%rd2, %rd15;
	cvta.to.global.u64 	%rd16, %rd13;
	mov.u32 	%r52, %tid.x;
	div.u32 	%r53, %r52, %r50;
	mov.u32 	%r54, %ctaid.x;
	div.u32 	%r55, 32, %r50;
	mad.lo.s32 	%r1, %r55, %r54, %r53;
	mul.wide.u32 	%rd17, %r1, 8;
	add.s64 	%rd18, %rd16, %rd17;
	ld.global.f64 	%fd1, [%rd18];
	mul.lo.s32 	%r56, %r53, %r50;
	sub.s32 	%r2, %r52, %r56;
	mul.lo.s32 	%r3, %r2, %r50;
	max.u32 	%r4, %r50, 1;
	and.b32  	%r5, %r4, 7;
	setp.lt.u32 	%p1, %r50, 8;
	mov.f64 	%fd190, 0d0000000000000000;
	mov.b32 	%r260, 0;
	@%p1 bra 	$L__BB0_3;
	and.b32  	%r260, %r4, -8;
	neg.s32 	%r263, %r260;
	add.s64 	%rd64, %rd1, 32;
	mov.f64 	%fd190, 0d0000000000000000;
	mov.b32 	%r264, 0;
$L__BB0_2:
	.pragma "nounroll";
	add.s32 	%r58, %r264, %r3;
	mul.wide.u32 	%rd19, %r58, 8;
	add.s64 	%rd20, %rd2, %rd19;
	ld.global.f64 	%fd47, [%rd20];
	ld.global.f64 	%fd48, [%rd64+-32];
	sub.f64 	%fd49, %fd1, %fd48;
	mul.f64 	%fd50, %fd47, %fd49;
	fma.rn.f64 	%fd51, %fd49, %fd50, %fd190;
	add.s32 	%r59, %r58, 1;
	mul.wide.u32 	%rd21, %r59, 8;
	add.s64 	%rd22, %rd2, %rd21;
	ld.global.f64 	%fd52, [%rd22];
	ld.global.f64 	%fd53, [%rd64+-24];
	sub.f64 	%fd54, %fd1, %fd53;
	mul.f64 	%fd55, %fd52, %fd54;
	fma.rn.f64 	%fd56, %fd54, %fd55, %fd51;
	add.s32 	%r60, %r58, 2;
	mul.wide.u32 	%rd23, %r60, 8;
	add.s64 	%rd24, %rd2, %rd23;
	ld.global.f64 	%fd57, [%rd24];
	ld.global.f64 	%fd58, [%rd64+-16];
	sub.f64 	%fd59, %fd1, %fd58;
	mul.f64 	%fd60, %fd57, %fd59;
	fma.rn.f64 	%fd61, %fd59, %fd60, %fd56;
	add.s32 	%r61, %r58, 3;
	mul.wide.u32 	%rd25, %r61, 8;
	add.s64 	%rd26, %rd2, %rd25;
	ld.global.f64 	%fd62, [%rd26];
	ld.global.f64 	%fd63, [%rd64+-8];
	sub.f64 	%fd64, %fd1, %fd63;
	mul.f64 	%fd65, %fd62, %fd64;
	fma.rn.f64 	%fd66, %fd64, %fd65, %fd61;
	add.s32 	%r62, %r58, 4;
	mul.wide.u32 	%rd27, %r62, 8;
	add.s64 	%rd28, %rd2, %rd27;
	ld.global.f64 	%fd67, [%rd28];
	ld.global.f64 	%fd68, [%rd64];
	sub.f64 	%fd69, %fd1, %fd68;
	mul.f64 	%fd70, %fd67, %fd69;
	fma.rn.f64 	%fd71, %fd69, %fd70, %fd66;
	add.s32 	%r63, %r58, 5;
	mul.wide.u32 	%rd29, %r63, 8;
	add.s64 	%rd30, %rd2, %rd29;
	ld.global.f64 	%fd72, [%rd30];
	ld.global.f64 	%fd73, [%rd64+8];
	sub.f64 	%fd74, %fd1, %fd73;
	mul.f64 	%fd75, %fd72, %fd74;
	fma.rn.f64 	%fd76, %fd74, %fd75, %fd71;
	add.s32 	%r64, %r58, 6;
	mul.wide.u32 	%rd31, %r64, 8;
	add.s64 	%rd32, %rd2, %rd31;
	ld.global.f64 	%fd77, [%rd32];
	ld.global.f64 	%fd78, [%rd64+16];
	sub.f64 	%fd79, %fd1, %fd78;
	mul.f64 	%fd80, %fd77, %fd79;
	fma.rn.f64 	%fd81, %fd79, %fd80, %fd76;
	add.s32 	%r65, %r58, 7;
	mul.wide.u32 	%rd33, %r65, 8;
	add.s64 	%rd34, %rd2, %rd33;
	ld.global.f64 	%fd82, [%rd34];
	ld.global.f64 	%fd83, [%rd64+24];
	sub.f64 	%fd84, %fd1, %fd83;
	mul.f64 	%fd85, %fd82, %fd84;
	fma.rn.f64 	%fd190, %fd84, %fd85, %fd81;
	add.s32 	%r264, %r264, 8;
	add.s32 	%r263, %r263, 8;
	add.s64 	%rd64, %rd64, 64;
	setp.eq.s32 	%p2, %r263, 0;
	@%p2 bra 	$L__BB0_3;
	bra.uni 	$L__BB0_2;
$L__BB0_3:
	setp.eq.s32 	%p3, %r5, 0;
	@%p3 bra 	$L__BB0_11;
	and.b32  	%r9, %r4, 3;
	setp.lt.u32 	%p4, %r5, 4;
	@%p4 bra 	$L__BB0_6;
	add.s32 	%r66, %r260, %r3;
	mul.wide.u32 	%rd35, %r66, 8;
	add.s64 	%rd36, %rd2, %rd35;
	ld.global.f64 	%fd87, [%rd36];
	mul.wide.u32 	%rd37, %r260, 8;
	add.s64 	%rd38, %rd1, %rd37;
	ld.global.f64 	%fd88, [%rd38];
	sub.f64 	%fd89, %fd1, %fd88;
	mul.f64 	%fd90, %fd87, %fd89;
	fma.rn.f64 	%fd91, %fd89, %fd90, %fd190;
	add.s32 	%r67, %r66, 1;
	mul.wide.u32 	%rd39, %r67, 8;
	add.s64 	%rd40, %rd2, %rd39;
	ld.global.f64 	%fd92, [%rd40];
	ld.global.f64 	%fd93, [%rd38+8];
	sub.f64 	%fd94, %fd1, %fd93;
	mul.f64 	%fd95, %fd92, %fd94;
	fma.rn.f64 	%fd96, %fd94, %fd95, %fd91;
	add.s32 	%r68, %r66, 2;
	mul.wide.u32 	%rd41, %r68, 8;
	add.s64 	%rd42, %rd2, %rd41;
	ld.global.f64 	%fd97, [%rd42];
	ld.global.f64 	%fd98, [%rd38+16];
	sub.f64 	%fd99, %fd1, %fd98;
	mul.f64 	%fd100, %fd97, %fd99;
	fma.rn.f64 	%fd101, %fd99, %fd100, %fd96;
	add.s32 	%r69, %r66, 3;
	mul.wide.u32 	%rd43, %r69, 8;
	add.s64 	%rd44, %rd2, %rd43;
	ld.global.f64 	%fd102, [%rd44];
	ld.global.f64 	%fd103, [%rd38+24];
	sub.f64 	%fd104, %fd1, %fd103;
	mul.f64 	%fd105, %fd102, %fd104;
	fma.rn.f64 	%fd190, %fd104, %fd105, %fd101;
	add.s32 	%r260, %r260, 4;
$L__BB0_6:
	setp.eq.s32 	%p5, %r9, 0;
	@%p5 bra 	$L__BB0_11;
	setp.eq.s32 	%p6, %r9, 1;
	@%p6 bra 	$L__BB0_9;
	add.s32 	%r70, %r260, %r3;
	mul.wide.u32 	%rd45, %r70, 8;
	add.s64 	%rd46, %rd2, %rd45;
	ld.global.f64 	%fd107, [%rd46];
	mul.wide.u32 	%rd47, %r260, 8;
	add.s64 	%rd48, %rd1, %rd47;
	ld.global.f64 	%fd108, [%rd48];
	sub.f64 	%fd109, %fd1, %fd108;
	mul.f64 	%fd110, %fd107, %fd109;
	fma.rn.f64 	%fd111, %fd109, %fd110, %fd190;
	add.s32 	%r71, %r70, 1;
	mul.wide.u32 	%rd49, %r71, 8;
	add.s64 	%rd50, %rd2, %rd49;
	ld.global.f64 	%fd112, [%rd50];
	ld.global.f64 	%fd113, [%rd48+8];
	sub.f64 	%fd114, %fd1, %fd113;
	mul.f64 	%fd115, %fd112, %fd114;
	fma.rn.f64 	%fd190, %fd114, %fd115, %fd111;
	add.s32 	%r260, %r260, 2;
$L__BB0_9:
	and.b32  	%r72, %r4, 1;
	setp.eq.b32 	%p7, %r72, 1;
	not.pred 	%p8, %p7;
	@%p8 bra 	$L__BB0_11;
	add.s32 	%r73, %r260, %r3;
	mul.wide.u32 	%rd51, %r73, 8;
	add.s64 	%rd52, %rd2, %rd51;
	ld.global.f64 	%fd116, [%rd52];
	mul.wide.u32 	%rd53, %r260, 8;
	add.s64 	%rd54, %rd1, %rd53;
	ld.global.f64 	%fd117, [%rd54];
	sub.f64 	%fd118, %fd1, %fd117;
	mul.f64 	%fd119, %fd116, %fd118;
	fma.rn.f64 	%fd190, %fd118, %fd119, %fd190;
$L__BB0_11:
	setp.lt.u32 	%p9, %r50, 2;
	mov.u32 	%r265, %r2;
	@%p9 bra 	$L__BB0_43;
	shr.u32 	%r78, %r50, 1;
	shfl.sync.down.b32	%r79|%p10, %r2, %r78, 31, -1;
	// begin inline asm
	mov.b64 {%r74,%r75}, %fd190;
	// end inline asm
	shfl.sync.down.b32	%r77|%p11, %r75, %r78, 31, -1;
	shfl.sync.down.b32	%r76|%p12, %r74, %r78, 31, -1;
	// begin inline asm
	mov.b64 %fd121, {%r76,%r77};
	// end inline asm
	setp.gt.f64 	%p13, %fd190, %fd121;
	selp.f64 	%fd14, %fd121, %fd190, %p13;
	selp.b32 	%r265, %r79, %r2, %p13;
	setp.lt.u32 	%p14, %r50, 4;
	@%p14 bra 	$L__BB0_43;
	setp.lt.u32 	%p15, %r50, 8;
	shr.u32 	%r84, %r50, 2;
	shfl.sync.down.b32	%r85|%p16, %r265, %r84, 31, -1;
	// begin inline asm
	mov.b64 {%r80,%r81}, %fd14;
	// end inline asm
	shfl.sync.down.b32	%r83|%p17, %r81, %r84, 31, -1;
	shfl.sync.down.b32	%r82|%p18, %r80, %r84, 31, -1;
	// begin inline asm
	mov.b64 %fd123, {%r82,%r83};
	// end inline asm
	setp.gt.f64 	%p19, %fd14, %fd123;
	selp.f64 	%fd15, %fd123, %fd14, %p19;
	selp.b32 	%r265, %r85, %r265, %p19;
	@%p15 bra 	$L__BB0_43;
	shr.u32 	%r90, %r50, 3;
	shfl.sync.down.b32	%r91|%p20, %r265, %r90, 31, -1;
	// begin inline asm
	mov.b64 {%r86,%r87}, %fd15;
	// end inline asm
	shfl.sync.down.b32	%r89|%p21, %r87, %r90, 31, -1;
	shfl.sync.down.b32	%r88|%p22, %r86, %r90, 31, -1;
	// begin inline asm
	mov.b64 %fd125, {%r88,%r89};
	// end inline asm
	setp.gt.f64 	%p23, %fd15, %fd125;
	selp.f64 	%fd16, %fd125, %fd15, %p23;
	selp.b32 	%r265, %r91, %r265, %p23;
	setp.lt.u32 	%p24, %r50, 16;
	@%p24 bra 	$L__BB0_43;
	shr.u32 	%r96, %r50, 4;
	shfl.sync.down.b32	%r97|%p25, %r265, %r96, 31, -1;
	// begin inline asm
	mov.b64 {%r92,%r93}, %fd16;
	// end inline asm
	shfl.sync.down.b32	%r95|%p26, %r93, %r96, 31, -1;
	shfl.sync.down.b32	%r94|%p27, %r92, %r96, 31, -1;
	// begin inline asm
	mov.b64 %fd127, {%r94,%r95};
	// end inline asm
	setp.gt.f64 	%p28, %fd16, %fd127;
	selp.f64 	%fd17, %fd127, %fd16, %p28;
	selp.b32 	%r265, %r97, %r265, %p28;
	setp.lt.u32 	%p29, %r50, 32;
	@%p29 bra 	$L__BB0_43;
	shr.u32 	%r102, %r50, 5;
	shfl.sync.down.b32	%r103|%p30, %r265, %r102, 31, -1;
	// begin inline asm
	mov.b64 {%r98,%r99}, %fd17;
	// end inline asm
	shfl.sync.down.b32	%r101|%p31, %r99, %r102, 31, -1;
	shfl.sync.down.b32	%r100|%p32, %r98, %r102, 31, -1;
	// begin inline asm
	mov.b64 %fd129, {%r100,%r101};
	// end inline asm
	setp.gt.f64 	%p33, %fd17, %fd129;
	selp.f64 	%fd18, %fd129, %fd17, %p33;
	selp.b32 	%r265, %r103, %r265, %p33;
	setp.lt.u32 	%p34, %r50, 64;
	@%p34 bra 	$L__BB0_43;
	shr.u32 	%r108, %r50, 6;
	shfl.sync.down.b32	%r109|%p35, %r265, %r108, 31, -1;
	// begin inline asm
	mov.b64 {%r104,%r105}, %fd18;
	// end inline asm
	shfl.sync.down.b32	%r107|%p36, %r105, %r108, 31, -1;
	shfl.sync.down.b32	%r106|%p37, %r104, %r108, 31, -1;
	// begin inline asm
	mov.b64 %fd131, {%r106,%r107};
	// end inline asm
	setp.gt.f64 	%p38, %fd18, %fd131;
	selp.f64 	%fd19, %fd131, %fd18, %p38;
	selp.b32 	%r265, %r109, %r265, %p38;
	setp.lt.u32 	%p39, %r50, 128;
	@%p39 bra 	$L__BB0_43;
	shr.u32 	%r114, %r50, 7;
	shfl.sync.down.b32	%r115|%p40, %r265, %r114, 31, -1;
	// begin inline asm
	mov.b64 {%r110,%r111}, %fd19;
	// end inline asm
	shfl.sync.down.b32	%r113|%p41, %r111, %r114, 31, -1;
	shfl.sync.down.b32	%r112|%p42, %r110, %r114, 31, -1;
	// begin inline asm
	mov.b64 %fd133, {%r112,%r113};
	// end inline asm
	setp.gt.f64 	%p43, %fd19, %fd133;
	selp.f64 	%fd20, %fd133, %fd19, %p43;
	selp.b32 	%r265, %r115, %r265, %p43;
	setp.lt.u32 	%p44, %r50, 256;
	@%p44 bra 	$L__BB0_43;
	shr.u32 	%r120, %r50, 8;
	shfl.sync.down.b32	%r121|%p45, %r265, %r120, 31, -1;
	// begin inline asm
	mov.b64 {%r116,%r117}, %fd20;
	// end inline asm
	shfl.sync.down.b32	%r119|%p46, %r117, %r120, 31, -1;
	shfl.sync.down.b32	%r118|%p47, %r116, %r120, 31, -1;
	// begin inline asm
	mov.b64 %fd135, {%r118,%r119};
	// end inline asm
	setp.gt.f64 	%p48, %fd20, %fd135;
	selp.f64 	%fd21, %fd135, %fd20, %p48;
	selp.b32 	%r265, %r121, %r265, %p48;
	setp.lt.u32 	%p49, %r50, 512;
	@%p49 bra 	$L__BB0_43;
	shr.u32 	%r126, %r50, 9;
	shfl.sync.down.b32	%r127|%p50, %r265, %r126, 31, -1;
	// begin inline asm
	mov.b64 {%r122,%r123}, %fd21;
	// end inline asm
	shfl.sync.down.b32	%r125|%p51, %r123, %r126, 31, -1;
	shfl.sync.down.b32	%r124|%p52, %r122, %r126, 31, -1;
	// begin inline asm
	mov.b64 %fd137, {%r124,%r125};
	// end inline asm
	setp.gt.f64 	%p53, %fd21, %fd137;
	selp.f64 	%fd22, %fd137, %fd21, %p53;
	selp.b32 	%r265, %r127, %r265, %p53;
	setp.lt.u32 	%p54, %r50, 1024;
	@%p54 bra 	$L__BB0_43;
	shr.u32 	%r132, %r50, 10;
	shfl.sync.down.b32	%r133|%p55, %r265, %r132, 31, -1;
	// begin inline asm
	mov.b64 {%r128,%r129}, %fd22;
	// end inline asm
	shfl.sync.down.b32	%r131|%p56, %r129, %r132, 31, -1;
	shfl.sync.down.b32	%r130|%p57, %r128, %r132, 31, -1;
	// begin inline asm
	mov.b64 %fd139, {%r130,%r131};
	// end inline asm
	setp.gt.f64 	%p58, %fd22, %fd139;
	selp.f64 	%fd23, %fd139, %fd22, %p58;
	selp.b32 	%r265, %r133, %r265, %p58;
	setp.lt.u32 	%p59, %r50, 2048;
	@%p59 bra 	$L__BB0_43;
	shr.u32 	%r138, %r50, 11;
	shfl.sync.down.b32	%r139|%p60, %r265, %r138, 31, -1;
	// begin inline asm
	mov.b64 {%r134,%r135}, %fd23;
	// end inline asm
	shfl.sync.down.b32	%r137|%p61, %r135, %r138, 31, -1;
	shfl.sync.down.b32	%r136|%p62, %r134, %r138, 31, -1;
	// begin inline asm
	mov.b64 %fd141, {%r136,%r137};
	// end inline asm
	setp.gt.f64 	%p63, %fd23, %fd141;
	selp.f64 	%fd24, %fd141, %fd23, %p63;
	selp.b32 	%r265, %r139, %r265, %p63;
	setp.lt.u32 	%p64, %r50, 4096;
	@%p64 bra 	$L__BB0_43;
	shr.u32 	%r144, %r50, 12;
	shfl.sync.down.b32	%r145|%p65, %r265, %r144, 31, -1;
	// begin inline asm
	mov.b64 {%r140,%r141}, %fd24;
	// end inline asm
	shfl.sync.down.b32	%r143|%p66, %r141, %r144, 31, -1;
	shfl.sync.down.b32	%r142|%p67, %r140, %r144, 31, -1;
	// begin inline asm
	mov.b64 %fd143, {%r142,%r143};
	// end inline asm
	setp.gt.f64 	%p68, %fd24, %fd143;
	selp.f64 	%fd25, %fd143, %fd24, %p68;
	selp.b32 	%r265, %r145, %r265, %p68;
	setp.lt.u32 	%p69, %r50, 8192;
	@%p69 bra 	$L__BB0_43;
	shr.u32 	%r150, %r50, 13;
	shfl.sync.down.b32	%r151|%p70, %r265, %r150, 31, -1;
	// begin inline asm
	mov.b64 {%r146,%r147}, %fd25;
	// end inline asm
	shfl.sync.down.b32	%r149|%p71, %r147, %r150, 31, -1;
	shfl.sync.down.b32	%r148|%p72, %r146, %r150, 31, -1;
	// begin inline asm
	mov.b64 %fd145, {%r148,%r149};
	// end inline asm
	setp.gt.f64 	%p73, %fd25, %fd145;
	selp.f64 	%fd26, %fd145, %fd25, %p73;
	selp.b32 	%r265, %r151, %r265, %p73;
	setp.lt.u32 	%p74, %r50, 16384;
	@%p74 bra 	$L__BB0_43;
	shr.u32 	%r156, %r50, 14;
	shfl.sync.down.b32	%r157|%p75, %r265, %r156, 31, -1;
	// begin inline asm
	mov.b64 {%r152,%r153}, %fd26;
	// end inline asm
	shfl.sync.down.b32	%r155|%p76, %r153, %r156, 31, -1;
	shfl.sync.down.b32	%r154|%p77, %r152, %r156, 31, -1;
	// begin inline asm
	mov.b64 %fd147, {%r154,%r155};
	// end inline asm
	setp.gt.f64 	%p78, %fd26, %fd147;
	selp.f64 	%fd27, %fd147, %fd26, %p78;
	selp.b32 	%r265, %r157, %r265, %p78;
	setp.lt.u32 	%p79, %r50, 32768;
	@%p79 bra 	$L__BB0_43;
	shr.u32 	%r162, %r50, 15;
	shfl.sync.down.b32	%r163|%p80, %r265, %r162, 31, -1;
	// begin inline asm
	mov.b64 {%r158,%r159}, %fd27;
	// end inline asm
	shfl.sync.down.b32	%r161|%p81, %r159, %r162, 31, -1;
	shfl.sync.down.b32	%r160|%p82, %r158, %r162, 31, -1;
	// begin inline asm
	mov.b64 %fd149, {%r160,%r161};
	// end inline asm
	setp.gt.f64 	%p83, %fd27, %fd149;
	selp.f64 	%fd28, %fd149, %fd27, %p83;
	selp.b32 	%r265, %r163, %r265, %p83;
	setp.lt.u32 	%p84, %r50, 65536;
	@%p84 bra 	$L__BB0_43;
	shr.u32 	%r168, %r50, 16;
	shfl.sync.down.b32	%r169|%p85, %r265, %r168, 31, -1;
	// begin inline asm
	mov.b64 {%r164,%r165}, %fd28;
	// end inline asm
	shfl.sync.down.b32	%r167|%p86, %r165, %r168, 31, -1;
	shfl.sync.down.b32	%r166|%p87, %r164, %r168, 31, -1;
	// begin inline asm
	mov.b64 %fd151, {%r166,%r167};
	// end inline asm
	setp.gt.f64 	%p88, %fd28, %fd151;
	selp.f64 	%fd29, %fd151, %fd28, %p88;
	selp.b32 	%r265, %r169, %r265, %p88;
	setp.lt.u32 	%p89, %r50, 131072;
	@%p89 bra 	$L__BB0_43;
	shr.u32 	%r174, %r50, 17;
	shfl.sync.down.b32	%r175|%p90, %r265, %r174, 31, -1;
	// begin inline asm
	mov.b64 {%r170,%r171}, %fd29;
	// end inline asm
	shfl.sync.down.b32	%r173|%p91, %r171, %r174, 31, -1;
	shfl.sync.down.b32	%r172|%p92, %r170, %r174, 31, -1;
	// begin inline asm
	mov.b64 %fd153, {%r172,%r173};
	// end inline asm
	setp.gt.f64 	%p93, %fd29, %fd153;
	selp.f64 	%fd30, %fd153, %fd29, %p93;
	selp.b32 	%r265, %r175, %r265, %p93;
	setp.lt.u32 	%p94, %r50, 262144;
	@%p94 bra 	$L__BB0_43;
	shr.u32 	%r180, %r50, 18;
	shfl.sync.down.b32	%r181|%p95, %r265, %r180, 31, -1;
	// begin inline asm
	mov.b64 {%r176,%r177}, %fd30;
	// end inline asm
	shfl.sync.down.b32	%r179|%p96, %r177, %r180, 31, -1;
	shfl.sync.down.b32	%r178|%p97, %r176, %r180, 31, -1;
	// begin inline asm
	mov.b64 %fd155, {%r178,%r179};
	// end inline asm
	setp.gt.f64 	%p98, %fd30, %fd155;
	selp.f64 	%fd31, %fd155, %fd30, %p98;
	selp.b32 	%r265, %r181, %r265, %p98;
	setp.lt.u32 	%p99, %r50, 524288;
	@%p99 bra 	$L__BB0_43;
	shr.u32 	%r186, %r50, 19;
	shfl.sync.down.b32	%r187|%p100, %r265, %r186, 31, -1;
	// begin inline asm
	mov.b64 {%r182,%r183}, %fd31;
	// end inline asm
	shfl.sync.down.b32	%r185|%p101, %r183, %r186, 31, -1;
	shfl.sync.down.b32	%r184|%p102, %r182, %r186, 31, -1;
	// begin inline asm
	mov.b64 %fd157, {%r184,%r185};
	// end inline asm
	setp.gt.f64 	%p103, %fd31, %fd157;
	selp.f64 	%fd32, %fd157, %fd31, %p103;
	selp.b32 	%r265, %r187, %r265, %p103;
	setp.lt.u32 	%p104, %r50, 1048576;
	@%p104 bra 	$L__BB0_43;
	shr.u32 	%r192, %r50, 20;
	shfl.sync.down.b32	%r193|%p105, %r265, %r192, 31, -1;
	// begin inline asm
	mov.b64 {%r188,%r189}, %fd32;
	// end inline asm
	shfl.sync.down.b32	%r191|%p106, %r189, %r192, 31, -1;
	shfl.sync.down.b32	%r190|%p107, %r188, %r192, 31, -1;
	// begin inline asm
	mov.b64 %fd159, {%r190,%r191};
	// end inline asm
	setp.gt.f64 	%p108, %fd32, %fd159;
	selp.f64 	%fd33, %fd159, %fd32, %p108;
	selp.b32 	%r265, %r193, %r265, %p108;
	setp.lt.u32 	%p109, %r50, 2097152;
	@%p109 bra 	$L__BB0_43;
	shr.u32 	%r198, %r50, 21;
	shfl.sync.down.b32	%r199|%p110, %r265, %r198, 31, -1;
	// begin inline asm
	mov.b64 {%r194,%r195}, %fd33;
	// end inline asm
	shfl.sync.down.b32	%r197|%p111, %r195, %r198, 31, -1;
	shfl.sync.down.b32	%r196|%p112, %r194, %r198, 31, -1;
	// begin inline asm
	mov.b64 %fd161, {%r196,%r197};
	// end inline asm
	setp.gt.f64 	%p113, %fd33, %fd161;
	selp.f64 	%fd34, %fd161, %fd33, %p113;
	selp.b32 	%r265, %r199, %r265, %p113;
	setp.lt.u32 	%p114, %r50, 4194304;
	@%p114 bra 	$L__BB0_43;
	shr.u32 	%r204, %r50, 22;
	shfl.sync.down.b32	%r205|%p115, %r265, %r204, 31, -1;
	// begin inline asm
	mov.b64 {%r200,%r201}, %fd34;
	// end inline asm
	shfl.sync.down.b32	%r203|%p116, %r201, %r204, 31, -1;
	shfl.sync.down.b32	%r202|%p117, %r200, %r204, 31, -1;
	// begin inline asm
	mov.b64 %fd163, {%r202,%r203};
	// end inline asm
	setp.gt.f64 	%p118, %fd34, %fd163;
	selp.f64 	%fd35, %fd163, %fd34, %p118;
	selp.b32 	%r265, %r205, %r265, %p118;
	setp.lt.u32 	%p119, %r50, 8388608;
	@%p119 bra 	$L__BB0_43;
	shr.u32 	%r210, %r50, 23;
	shfl.sync.down.b32	%r211|%p120, %r265, %r210, 31, -1;
	// begin inline asm
	mov.b64 {%r206,%r207}, %fd35;
	// end inline asm
	shfl.sync.down.b32	%r209|%p121, %r207, %r210, 31, -1;
	shfl.sync.down.b32	%r208|%p122, %r206, %r210, 31, -1;
	// begin inline asm
	mov.b64 %fd165, {%r208,%r209};
	// end inline asm
	setp.gt.f64 	%p123, %fd35, %fd165;
	selp.f64 	%fd36, %fd165, %fd35, %p123;
	selp.b32 	%r265, %r211, %r265, %p123;
	setp.lt.u32 	%p124, %r50, 16777216;
	@%p124 bra 	$L__BB0_43;
	shr.u32 	%r216, %r50, 24;
	shfl.sync.down.b32	%r217|%p125, %r265, %r216, 31, -1;
	// begin inline asm
	mov.b64 {%r212,%r213}, %fd36;
	// end inline asm
	shfl.sync.down.b32	%r215|%p126, %r213, %r216, 31, -1;
	shfl.sync.down.b32	%r214|%p127, %r212, %r216, 31, -1;
	// begin inline asm
	mov.b64 %fd167, {%r214,%r215};
	// end inline asm
	setp.gt.f64 	%p128, %fd36, %fd167;
	selp.f64 	%fd37, %fd167, %fd36, %p128;
	selp.b32 	%r265, %r217, %r265, %p128;
	setp.lt.u32 	%p129, %r50, 33554432;
	@%p129 bra 	$L__BB0_43;
	shr.u32 	%r222, %r50, 25;
	shfl.sync.down.b32	%r223|%p130, %r265, %r222, 31, -1;
	// begin inline asm
	mov.b64 {%r218,%r219}, %fd37;
	// end inline asm
	shfl.sync.down.b32	%r221|%p131, %r219, %r222, 31, -1;
	shfl.sync.down.b32	%r220|%p132, %r218, %r222, 31, -1;
	// begin inline asm
	mov.b64 %fd169, {%r220,%r221};
	// end inline asm
	setp.gt.f64 	%p133, %fd37, %fd169;
	selp.f64 	%fd38, %fd169, %fd37, %p133;
	selp.b32 	%r265, %r223, %r265, %p133;
	setp.lt.u32 	%p134, %r50, 67108864;
	@%p134 bra 	$L__BB0_43;
	shr.u32 	%r228, %r50, 26;
	shfl.sync.down.b32	%r229|%p135, %r265, %r228, 31, -1;
	// begin inline asm
	mov.b64 {%r224,%r225}, %fd38;
	// end inline asm
	shfl.sync.down.b32	%r227|%p136, %r225, %r228, 31, -1;
	shfl.sync.down.b32	%r226|%p137, %r224, %r228, 31, -1;
	// begin inline asm
	mov.b64 %fd171, {%r226,%r227};
	// end inline asm
	setp.gt.f64 	%p138, %fd38, %fd171;
	selp.f64 	%fd39, %fd171, %fd38, %p138;
	selp.b32 	%r265, %r229, %r265, %p138;
	setp.lt.u32 	%p139, %r50, 134217728;
	@%p139 bra 	$L__BB0_43;
	shr.u32 	%r234, %r50, 27;
	shfl.sync.down.b32	%r235|%p140, %r265, %r234, 31, -1;
	// begin inline asm
	mov.b64 {%r230,%r231}, %fd39;
	// end inline asm
	shfl.sync.down.b32	%r233|%p141, %r231, %r234, 31, -1;
	shfl.sync.down.b32	%r232|%p142, %r230, %r234, 31, -1;
	// begin inline asm
	mov.b64 %fd173, {%r232,%r233};
	// end inline asm
	setp.gt.f64 	%p143, %fd39, %fd173;
	selp.f64 	%fd40, %fd173, %fd39, %p143;
	selp.b32 	%r265, %r235, %r265, %p143;
	setp.lt.u32 	%p144, %r50, 268435456;
	@%p144 bra 	$L__BB0_43;
	shr.u32 	%r240, %r50, 28;
	shfl.sync.down.b32	%r241|%p145, %r265, %r240, 31, -1;
	// begin inline asm
	mov.b64 {%r236,%r237}, %fd40;
	// end inline asm
	shfl.sync.down.b32	%r239|%p146, %r237, %r240, 31, -1;
	shfl.sync.down.b32	%r238|%p147, %r236, %r240, 31, -1;
	// begin inline asm
	mov.b64 %fd175, {%r238,%r239};
	// end inline asm
	setp.gt.f64 	%p148, %fd40, %fd175;
	selp.f64 	%fd41, %fd175, %fd40, %p148;
	selp.b32 	%r265, %r241, %r265, %p148;
	setp.lt.u32 	%p149, %r50, 536870912;
	@%p149 bra 	$L__BB0_43;
	shr.u32 	%r246, %r50, 29;
	shfl.sync.down.b32	%r247|%p150, %r265, %r246, 31, -1;
	// begin inline asm
	mov.b64 {%r242,%r243}, %fd41;
	// end inline asm
	shfl.sync.down.b32	%r245|%p151, %r243, %r246, 31, -1;
	shfl.sync.down.b32	%r244|%p152, %r242, %r246, 31, -1;
	// begin inline asm
	mov.b64 %fd177, {%r244,%r245};
	// end inline asm
	setp.gt.f64 	%p153, %fd41, %fd177;
	selp.f64 	%fd42, %fd177, %fd41, %p153;
	selp.b32 	%r265, %r247, %r265, %p153;
	setp.lt.u32 	%p154, %r50, 1073741824;
	@%p154 bra 	$L__BB0_43;
	shr.u32 	%r252, %r50, 30;
	shfl.sync.down.b32	%r253|%p155, %r265, %r252, 31, -1;
	// begin inline asm
	mov.b64 {%r248,%r249}, %fd42;
	// end inline asm
	shfl.sync.down.b32	%r251|%p156, %r249, %r252, 31, -1;
	shfl.sync.down.b32	%r250|%p157, %r248, %r252, 31, -1;
	// begin inline asm
	mov.b64 %fd179, {%r250,%r251};
	// end inline asm
	setp.gt.f64 	%p158, %fd42, %fd179;
	selp.f64 	%fd43, %fd179, %fd42, %p158;
	selp.b32 	%r265, %r253, %r265, %p158;
	setp.gt.s32 	%p159, %r50, -1;
	@%p159 bra 	$L__BB0_43;
	shfl.sync.down.b32	%r258|%p160, %r265, 1, 31, -1;
	// begin inline asm
	mov.b64 {%r254,%r255}, %fd43;
	// end inline asm
	shfl.sync.down.b32	%r257|%p161, %r255, 1, 31, -1;
	shfl.sync.down.b32	%r256|%p162, %r254, 1, 31, -1;
	// begin inline asm
	mov.b64 %fd181, {%r256,%r257};
	// end inline asm
	setp.gt.f64 	%p163, %fd43, %fd181;
	selp.b32 	%r265, %r258, %r265, %p163;
$L__BB0_43:
	setp.ne.s32 	%p164, %r2, 0;
	@%p164 bra 	$L__BB0_47;
	cvta.to.global.u64 	%rd55, %rd10;
	mul.wide.u32 	%rd56, %r1, 4;
	add.s64 	%rd57, %rd55, %rd56;
	st.global.u32 	[%rd57], %r265;
	cvta.to.global.u64 	%rd58, %rd11;
	mul.wide.u32 	%rd59, %r265, 8;
	add.s64 	%rd6, %rd58, %rd59;
	ld.global.u64 	%rd65, [%rd6];
$L__BB0_45:
	mov.b64 	%fd182, %rd65;
	add.f64 	%fd183, %fd1, %fd182;
	mov.b64 	%rd60, %fd183;
	atom.relaxed.global.cas.b64 	%rd9, [%rd6], %rd65, %rd60;
	setp.ne.s64 	%p165, %rd65, %rd9;
	mov.u64 	%rd65, %rd9;
	@%p165 bra 	$L__BB0_45;
	cvta.to.global.u64 	%rd61, %rd12;
	mul.wide.u32 	%rd62, %r265, 4;
	add.s64 	%rd63, %rd61, %rd62;
	atom.global.add.u32 	%r259, [%rd63], 1;
$L__BB0_47:
	ret;

}


// ===== COMPILED SASS (sm_100) =====

	.target	sm_100

	.elftype	@"ET_EXEC"


//--------------------- .note.nv.tkinfo           --------------------------
	.section	.note.nv.tkinfo,"",@"SHT_NOTE"
	.sectionflags	@"SHF_NOTE_NV_TKINFO"
	.tkinfo
        /*0018*/ 	.word	0x00000002
        /*0030*/ 	.string	""
        /*0030*/ 	.string	"ptxas"
        /*0030*/ 	.string	"Cuda compilation tools, release 13.0, V13.0.88"
        /*0030*/ 	.string	"Build cuda_13.0.r13.0/compiler.36424714_0"
        /*0030*/ 	.string	"-arch sm_100 -m 64 "



//--------------------- .note.nv.cuinfo           --------------------------
	.section	.note.nv.cuinfo,"",@"SHT_NOTE"
	.sectionflags	@"SHF_NOTE_NV_CUINFO"
        /*0018*/ 	.short	0x0002
        /*001a*/ 	.short	0x0064
        /*001c*/ 	.short	0x0082
	.zero		2


//--------------------- .nv.info                  --------------------------
	.section	.nv.info,"",@"SHT_CUDA_INFO"
	.align	4


	//----- nvinfo : EIATTR_REGCOUNT
	.align		4
        /*0000*/ 	.byte	0x04, 0x2f
        /*0002*/ 	.short	(.L_1 - .L_0)
	.align		4
.L_0:
        /*0004*/ 	.word	index@(_Z9nnc_br_smjPdS_S_PjS_S0_)
        /*0008*/ 	.word	0x00000020


	//----- nvinfo : EIATTR_FRAME_SIZE
	.align		4
.L_1:
        /*000c*/ 	.byte	0x04, 0x11
        /*000e*/ 	.short	(.L_3 - .L_2)
	.align		4
.L_2:
        /*0010*/ 	.word	index@(_Z9nnc_br_smjPdS_S_PjS_S0_)
        /*0014*/ 	.word	0x00000000


	//----- nvinfo : EIATTR_MIN_STACK_SIZE
	.align		4
.L_3:
        /*0018*/ 	.byte	0x04, 0x12
        /*001a*/ 	.short	(.L_5 - .L_4)
	.align		4
.L_4:
        /*001c*/ 	.word	index@(_Z9nnc_br_smjPdS_S_PjS_S0_)
        /*0020*/ 	.word	0x00000000
.L_5:


//--------------------- .nv.compat                --------------------------
	.section	.nv.compat,"",@"SHT_CUDA_COMPAT_INFO"
	.align	4
        /*0000*/ 	.byte	0x02, 0x09, 0x00, 0x00, 0x02, 0x02, 0x01, 0x00, 0x02, 0x05, 0x05, 0x00, 0x03, 0x07, 0x01, 0x01
        /*0010*/ 	.byte	0x02, 0x03, 0x00, 0x00, 0x02, 0x06, 0x01, 0x00, 0x04, 0x0b, 0x08, 0x00, 0x01, 0x00, 0x00, 0x00
        /*0020*/ 	.byte	0x00, 0x00, 0x00, 0x00


//--------------------- .nv.info._Z9nnc_br_smjPdS_S_PjS_S0_ --------------------------
	.section	.nv.info._Z9nnc_br_smjPdS_S_PjS_S0_,"",@"SHT_CUDA_INFO"
	.sectionflags	@""
	.align	4


	//----- nvinfo : EIATTR_CUDA_API_VERSION
	.align		4
        /*0000*/ 	.byte	0x04, 0x37
        /*0002*/ 	.short	(.L_7 - .L_6)
.L_6:
        /*0004*/ 	.word	0x00000082


	//----- nvinfo : EIATTR_KPARAM_INFO
	.align		4
.L_7:
        /*0008*/ 	.byte	0x04, 0x17
        /*000a*/ 	.short	(.L_9 - .L_8)
.L_8:
        /*000c*/ 	.word	0x00000000
        /*0010*/ 	.short	0x0006
        /*0012*/ 	.short	0x0030
        /*0014*/ 	.byte	0x00, 0xf5, 0x21, 0x00


	//----- nvinfo : EIATTR_KPARAM_INFO
	.align		4
.L_9:
        /*0018*/ 	.byte	0x04, 0x17
        /*001a*/ 	.short	(.L_11 - .L_10)
.L_10:
        /*001c*/ 	.word	0x00000000
        /*0020*/ 	.short	0x0005
        /*0022*/ 	.short	0x0028
        /*0024*/ 	.byte	0x00, 0xf5, 0x21, 0x00


	//----- nvinfo : EIATTR_KPARAM_INFO
	.align		4
.L_11:
        /*0028*/ 	.byte	0x04, 0x17
        /*002a*/ 	.short	(.L_13 - .L_12)
.L_12:
        /*002c*/ 	.word	0x00000000
        /*0030*/ 	.short	0x0004
        /*0032*/ 	.short	0x0020
        /*0034*/ 	.byte	0x00, 0xf5, 0x21, 0x00


	//----- nvinfo : EIATTR_KPARAM_INFO
	.align		4
.L_13:
        /*0038*/ 	.byte	0x04, 0x17
        /*003a*/ 	.short	(.L_15 - .L_14)
.L_14:
        /*003c*/ 	.word	0x00000000
        /*0040*/ 	.short	0x0003
        /*0042*/ 	.short	0x0018
        /*0044*/ 	.byte	0x00, 0xf5, 0x21, 0x00


	//----- nvinfo : EIATTR_KPARAM_INFO
	.align		4
.L_15:
        /*0048*/ 	.byte	0x04, 0x17
        /*004a*/ 	.short	(.L_17 - .L_16)
.L_16:
        /*004c*/ 	.word	0x00000000
        /*0050*/ 	.short	0x0002
        /*0052*/ 	.short	0x0010
        /*0054*/ 	.byte	0x00, 0xf5, 0x21, 0x00


	//----- nvinfo : EIATTR_KPARAM_INFO
	.align		4
.L_17:
        /*0058*/ 	.byte	0x04, 0x17
        /*005a*/ 	.short	(.L_19 - .L_18)
.L_18:
        /*005c*/ 	.word	0x00000000
        /*0060*/ 	.short	0x0001
        /*0062*/ 	.short	0x0008
        /*0064*/ 	.byte	0x00, 0xf5, 0x21, 0x00


	//----- nvinfo : EIATTR_KPARAM_INFO
	.align		4
.L_19:
        /*0068*/ 	.byte	0x04, 0x17
        /*006a*/ 	.short	(.L_21 - .L_20)
.L_20:
        /*006c*/ 	.word	0x00000000
        /*0070*/ 	.short	0x0000
        /*0072*/ 	.short	0x0000
        /*0074*/ 	.byte	0x00, 0xf0, 0x11, 0x00


	//----- nvinfo : EIATTR_SPARSE_MMA_MASK
	.align		4
.L_21:
        /*0078*/ 	.byte	0x03, 0x50
        /*007a*/ 	.short	0x0000


	//----- nvinfo : EIATTR_MAXREG_COUNT
	.align		4
        /*007c*/ 	.byte	0x03, 0x1b
        /*007e*/ 	.short	0x00ff


	//----- nvinfo : EIATTR_MERCURY_ISA_VERSION
	.align		4
        /*0080*/ 	.byte	0x03, 0x5f
        /*0082*/ 	.short	0x0101


	//----- nvinfo : EIATTR_COOP_GROUP_MASK_REGIDS
	.align		4
        /*0084*/ 	.byte	0x04, 0x29
        /*0086*/ 	.short	(.L_23 - .L_22)


	//   ....[0]....
.L_22:
        /*0088*/ 	.word	0xffffffff


	//   ....[1]....
        /*008c*/ 	.word	0xffffffff


	//   ....[2]....
        /*0090*/ 	.word	0xffffffff


	//   ....[3]....
        /*0094*/ 	.word	0xffffffff


	//   ....[4]....
        /*0098*/ 	.word	0xffffffff


	//   ....[5]....
        /*009c*/ 	.word	0xffffffff


	//   ....[6]....
        /*00a0*/ 	.word	0xffffffff


	//   ....[7]....
        /*00a4*/ 	.word	0xffffffff


	//   ....[8]....
        /*00a8*/ 	.word	0xffffffff


	//   ....[9]....
        /*00ac*/ 	.word	0xffffffff


	//   ....[10]....
        /*00b0*/ 	.word	0xffffffff


	//   ....[11]....
        /*00b4*/ 	.word	0xffffffff


	//   ....[12]....
        /*00b8*/ 	.word	0xffffffff


	//   ....[13]....
        /*00bc*/ 	.word	0xffffffff


	//   ....[14]....
        /*00c0*/ 	.word	0xffffffff


	//   ....[15]....
        /*00c4*/ 	.word	0xffffffff


	//   ....[16]....
        /*00c8*/ 	.word	0xffffffff


	//   ....[17]....
        /*00cc*/ 	.word	0xffffffff


	//   ....[18]....
        /*00d0*/ 	.word	0xffffffff


	//   ....[19]....
        /*00d4*/ 	.word	0xffffffff


	//   ....[20]....
        /*00d8*/ 	.word	0xffffffff


	//   ....[21]....
        /*00dc*/ 	.word	0xffffffff


	//   ....[22]....
        /*00e0*/ 	.word	0xffffffff


	//   ....[23]....
        /*00e4*/ 	.word	0xffffffff


	//   ....[24]....
        /*00e8*/ 	.word	0xffffffff


	//   ....[25]....
        /*00ec*/ 	.word	0xffffffff


	//   ....[26]....
        /*00f0*/ 	.word	0xffffffff


	//   ....[27]....
        /*00f4*/ 	.word	0xffffffff


	//   ....[28]....
        /*00f8*/ 	.word	0xffffffff


	//   ....[29]....
        /*00fc*/ 	.word	0xffffffff


	//   ....[30]....
        /*0100*/ 	.word	0xffffffff


	//   ....[31]....
        /*0104*/ 	.word	0xffffffff


	//   ....[32]....
        /*0108*/ 	.word	0xffffffff


	//   ....[33]....
        /*010c*/ 	.word	0xffffffff


	//   ....[34]....
        /*0110*/ 	.word	0xffffffff


	//   ....[35]....
        /*0114*/ 	.word	0xffffffff


	//   ....[36]....
        /*0118*/ 	.word	0xffffffff


	//   ....[37]....
        /*011c*/ 	.word	0xffffffff


	//   ....[38]....
        /*0120*/ 	.word	0xffffffff


	//   ....[39]....
        /*0124*/ 	.word	0xffffffff


	//   ....[40]....
        /*0128*/ 	.word	0xffffffff


	//   ....[41]....
        /*012c*/ 	.word	0xffffffff


	//   ....[42]....
        /*0130*/ 	.word	0xffffffff


	//   ....[43]....
        /*0134*/ 	.word	0xffffffff


	//   ....[44]....
        /*0138*/ 	.word	0xffffffff


	//   ....[45]....
        /*013c*/ 	.word	0xffffffff


	//   ....[46]....
        /*0140*/ 	.word	0xffffffff


	//   ....[47]....
        /*0144*/ 	.word	0xffffffff


	//   ....[48]....
        /*0148*/ 	.word	0xffffffff


	//   ....[49]....
        /*014c*/ 	.word	0xffffffff


	//   ....[50]....
        /*0150*/ 	.word	0xffffffff


	//   ....[51]....
        /*0154*/ 	.word	0xffffffff


	//   ....[52]....
        /*0158*/ 	.word	0xffffffff


	//   ....[53]....
        /*015c*/ 	.word	0xffffffff


	//   ....[54]....
        /*0160*/ 	.word	0xffffffff


	//   ....[55]....
        /*0164*/ 	.word	0xffffffff


	//   ....[56]....
        /*0168*/ 	.word	0xffffffff


	//   ....[57]....
        /*016c*/ 	.word	0xffffffff


	//   ....[58]....
        /*0170*/ 	.word	0xffffffff


	//   ....[59]....
        /*0174*/ 	.word	0xffffffff


	//   ....[60]....
        /*0178*/ 	.word	0xffffffff


	//   ....[61]....
        /*017c*/ 	.word	0xffffffff


	//   ....[62]....
        /*0180*/ 	.word	0xffffffff


	//   ....[63]....
        /*0184*/ 	.word	0xffffffff


	//   ....[64]....
        /*0188*/ 	.word	0xffffffff


	//   ....[65]....
        /*018c*/ 	.word	0xffffffff


	//   ....[66]....
        /*0190*/ 	.word	0xffffffff


	//   ....[67]....
        /*0194*/ 	.word	0xffffffff


	//   ....[68]....
        /*0198*/ 	.word	0xffffffff


	//   ....[69]....
        /*019c*/ 	.word	0xffffffff


	//   ....[70]....
        /*01a0*/ 	.word	0xffffffff


	//   ....[71]....
        /*01a4*/ 	.word	0xffffffff


	//   ....[72]....
        /*01a8*/ 	.word	0xffffffff


	//   ....[73]....
        /*01ac*/ 	.word	0xffffffff


	//   ....[74]....
        /*01b0*/ 	.word	0xffffffff


	//   ....[75]....
        /*01b4*/ 	.word	0xffffffff


	//   ....[76]....
        /*01b8*/ 	.word	0xffffffff


	//   ....[77]....
        /*01bc*/ 	.word	0xffffffff


	//   ....[78]....
        /*01c0*/ 	.word	0xffffffff


	//   ....[79]....
        /*01c4*/ 	.word	0xffffffff


	//   ....[80]....
        /*01c8*/ 	.word	0xffffffff


	//   ....[81]....
        /*01cc*/ 	.word	0xffffffff


	//   ....[82]....
        /*01d0*/ 	.word	0xffffffff


	//   ....[83]....
        /*01d4*/ 	.word	0xffffffff


	//   ....[84]....
        /*01d8*/ 	.word	0xffffffff


	//   ....[85]....
        /*01dc*/ 	.word	0xffffffff


	//   ....[86]....
        /*01e0*/ 	.word	0xffffffff


	//   ....[87]....
        /*01e4*/ 	.word	0xffffffff


	//   ....[88]....
        /*01e8*/ 	.word	0xffffffff


	//   ....[89]....
        /*01ec*/ 	.word	0xffffffff


	//   ....[90]....
        /*01f0*/ 	.word	0xffffffff


	//   ....[91]....
        /*01f4*/ 	.word	0xffffffff


	//   ....[92]....
        /*01f8*/ 	.word	0xffffffff


	//----- nvinfo : EIATTR_COOP_GROUP_INSTR_OFFSETS
	.align		4
.L_23:
        /*01fc*/ 	.byte	0x04, 0x28
        /*01fe*/ 	.short	(.L_25 - .L_24)


	//   ....[0]....
.L_24:
        /*0200*/ 	.word	0x00000c20


	//   ....[1]....
        /*0204*/ 	.word	0x00000c30


	//   ....[2]....
        /*0208*/ 	.word	0x00000c40


	//   ....[3]....
        /*020c*/ 	.word	0x00000cc0


	//   ....[4]....
        /*0210*/ 	.word	0x00000cd0


	//   ....[5]....
        /*0214*/ 	.word	0x00000ce0


	//   ....[6]....
        /*0218*/ 	.word	0x00000d60


	//   ....[7]....
        /*021c*/ 	.word	0x00000d70


	//   ....[8]....
        /*0220*/ 	.word	0x00000d80


	//   ....[9]....
        /*0224*/ 	.word	0x00000e00


	//   ....[10]....
        /*0228*/ 	.word	0x00000e10


	//   ....[11]....
        /*022c*/ 	.word	0x00000e20


	//   ....[12]....
        /*0230*/ 	.word	0x00000ea0


	//   ....[13]....
        /*0234*/ 	.word	0x00000eb0


	//   ....[14]....
        /*0238*/ 	.word	0x00000ec0


	//   ....[15]....
        /*023c*/ 	.word	0x00000f40


	//   ....[16]....
        /*0240*/ 	.word	0x00000f50


	//   ....[17]....
        /*0244*/ 	.word	0x00000f60


	//   ....[18]....
        /*0248*/ 	.word	0x00000fe0


	//   ....[19]....
        /*024c*/ 	.word	0x00000ff0


	//   ....[20]....
        /*0250*/ 	.word	0x00001000


	//   ....[21]....
        /*0254*/ 	.word	0x00001080


	//   ....[22]....
        /*0258*/ 	.word	0x00001090


	//   ....[23]....
        /*025c*/ 	.word	0x000010a0


	//   ....[24]....
        /*0260*/ 	.word	0x00001120


	//   ....[25]....
        /*0264*/ 	.word	0x00001130


	//   ....[26]....
        /*0268*/ 	.word	0x00001140


	//   ....[27]....
        /*026c*/ 	.word	0x000011c0


	//   ....[28]....
        /*0270*/ 	.word	0x000011d0


	//   ....[29]....
        /*0274*/ 	.word	0x000011e0


	//   ....[30]....
        /*0278*/ 	.word	0x00001260


	//   ....[31]....
        /*027c*/ 	.word	0x00001270


	//   ....[32]....
        /*0280*/ 	.word	0x00001280


	//   ....[33]....
        /*0284*/ 	.word	0x00001300


	//   ....[34]....
        /*0288*/ 	.word	0x00001310


	//   ....[35]....
        /*028c*/ 	.word	0x00001320


	//   ....[36]....
        /*0290*/ 	.word	0x000013a0


	//   ....[37]....
        /*0294*/ 	.word	0x000013b0


	//   ....[38]....
        /*0298*/ 	.word	0x000013c0


	//   ....[39]....
        /*029c*/ 	.word	0x00001440


	//   ....[40]....
        /*02a0*/ 	.word	0x00001450


	//   ....[41]....
        /*02a4*/ 	.word	0x00001460


	//   ....[42]....
        /*02a8*/ 	.word	0x000014e0


	//   ....[43]....
        /*02ac*/ 	.word	0x000014f0


	//   ....[44]....
        /*02b0*/ 	.word	0x00001500


	//   ....[45]....
        /*02b4*/ 	.word	0x00001580


	//   ....[46]....
        /*02b8*/ 	.word	0x00001590


	//   ....[47]....
        /*02bc*/ 	.word	0x000015a0


	//   ....[48]....
        /*02c0*/ 	.word	0x00001620


	//   ....[49]....
        /*02c4*/ 	.word	0x00001630


	//   ....[50]....
        /*02c8*/ 	.word	0x00001640


	//   ....[51]....
        /*02cc*/ 	.word	0x000016c0


	//   ....[52]....
        /*02d0*/ 	.word	0x000016d0


	//   ....[53]....
        /*02d4*/ 	.word	0x000016e0


	//   ....[54]....
        /*02d8*/ 	.word	0x00001760


	//   ....[55]....
        /*02dc*/ 	.word	0x00001770


	//   ....[56]....
        /*02e0*/ 	.word	0x00001780


	//   ....[57]....
        /*02e4*/ 	.word	0x00001800


	//   ....[58]....
        /*02e8*/ 	.word	0x00001810


	//   ....[59]....
        /*02ec*/ 	.word	0x00001820


	//   ....[60]....
        /*02f0*/ 	.word	0x000018a0


	//   ....[61]....
        /*02f4*/ 	.word	0x000018b0


	//   ....[62]....
        /*02f8*/ 	.word	0x000018c0


	//   ....[63]....
        /*02fc*/ 	.word	0x00001940


	//   ....[64]....
        /*0300*/ 	.word	0x00001950


	//   ....[65]....
        /*0304*/ 	.word	0x00001960


	//   ....[66]....
        /*0308*/ 	.word	0x000019e0


	//   ....[67]....
        /*030c*/ 	.word	0x000019f0


	//   ....[68]....
        /*0310*/ 	.word	0x00001a00


	//   ....[69]....
        /*0314*/ 	.word	0x00001a80


	//   ....[70]....
        /*0318*/ 	.word	0x00001a90


	//   ....[71]....
        /*031c*/ 	.word	0x00001aa0


	//   ....[72]....
        /*0320*/ 	.word	0x00001b20


	//   ....[73]....
        /*0324*/ 	.word	0x00001b30


	//   ....[74]....
        /*0328*/ 	.word	0x00001b40


	//   ....[75]....
        /*032c*/ 	.word	0x00001bc0


	//   ....[76]....
        /*0330*/ 	.word	0x00001bd0


	//   ....[77]....
        /*0334*/ 	.word	0x00001be0


	//   ....[78]....
        /*0338*/ 	.word	0x00001c60


	//   ....[79]....
        /*033c*/ 	.word	0x00001c70


	//   ....[80]....
        /*0340*/ 	.word	0x00001c80


	//   ....[81]....
        /*0344*/ 	.word	0x00001d00


	//   ....[82]....
        /*0348*/ 	.word	0x00001d10


	//   ....[83]....
        /*034c*/ 	.word	0x00001d20


	//   ....[84]....
        /*0350*/ 	.word	0x00001da0


	//   ....[85]....
        /*0354*/ 	.word	0x00001db0


	//   ....[86]....
        /*0358*/ 	.word	0x00001dc0


	//   ....[87]....
        /*035c*/ 	.word	0x00001e40


	//   ....[88]....
        /*0360*/ 	.word	0x00001e50


	//   ....[89]....
        /*0364*/ 	.word	0x00001e60


	//   ....[90]....
        /*0368*/ 	.word	0x00001ec0


	//   ....[91]....
        /*036c*/ 	.word	0x00001ed0


	//   ....[92]....
        /*0370*/ 	.word	0x00001ee0


	//----- nvinfo : EIATTR_VRC_CTA_INIT_COUNT
	.align		4
.L_25:
        /*0374*/ 	.byte	0x02, 0x4a
	.zero		1
	.zero		1


	//----- nvinfo : EIATTR_EXIT_INSTR_OFFSETS
	.align		4
        /*0378*/ 	.byte	0x04, 0x1c
        /*037a*/ 	.short	(.L_27 - .L_26)


	//   ....[0]....
.L_26:
        /*037c*/ 	.word	0x00001f20


	//   ....[1]....
        /*0380*/ 	.word	0x00002070


	//----- nvinfo : EIATTR_CRS_STACK_SIZE
	.align		4
.L_27:
        /*0384*/ 	.byte	0x04, 0x1e
        /*0386*/ 	.short	(.L_29 - .L_28)
.L_28:
        /*0388*/ 	.word	0x00000000


	//----- nvinfo : EIATTR_CBANK_PARAM_SIZE
	.align		4
.L_29:
        /*038c*/ 	.byte	0x03, 0x19
        /*038e*/ 	.short	0x0038


	//----- nvinfo : EIATTR_PARAM_CBANK
	.align		4
        /*0390*/ 	.byte	0x04, 0x0a
        /*0392*/ 	.short	(.L_31 - .L_30)
	.align		4
.L_30:
        /*0394*/ 	.word	index@(.nv.constant0._Z9nnc_br_smjPdS_S_PjS_S0_)
        /*0398*/ 	.short	0x0380
        /*039a*/ 	.short	0x0038


	//----- nvinfo : EIATTR_SW_WAR
	.align		4
.L_31:
        /*039c*/ 	.byte	0x04, 0x36
        /*039e*/ 	.short	(.L_33 - .L_32)
.L_32:
        /*03a0*/ 	.word	0x00000008
.L_33:


//--------------------- .nv.callgraph             --------------------------
	.section	.nv.callgraph,"",@"SHT_CUDA_CALLGRAPH"
	.align	4
	.sectionentsize	8
	.align		4
        /*0000*/ 	.word	0x00000000
	.align		4
        /*0004*/ 	.word	0xffffffff
	.align		4
        /*0008*/ 	.word	0x00000000
	.align		4
        /*000c*/ 	.word	0xfffffffe
	.align		4
        /*0010*/ 	.word	0x00000000
	.align		4
        /*0014*/ 	.word	0xfffffffd
	.align		4
        /*0018*/ 	.word	0x00000000
	.align		4
        /*001c*/ 	.word	0xfffffffc


//--------------------- .text._Z9nnc_br_smjPdS_S_PjS_S0_ --------------------------
	.section	.text._Z9nnc_br_smjPdS_S_PjS_S0_,"ax",@progbits
	.align	128
        .global         _Z9nnc_br_smjPdS_S_PjS_S0_
        .type           _Z9nnc_br_smjPdS_S_PjS_S0_,@function
        .size           _Z9nnc_br_smjPdS_S_PjS_S0_,(.L_x_8 - _Z9nnc_br_smjPdS_S_PjS_S0_)
        .other          _Z9nnc_br_smjPdS_S_PjS_S0_,@"STO_CUDA_ENTRY STV_DEFAULT"
_Z9nnc_br_smjPdS_S_PjS_S0_:
.text._Z9nnc_br_smjPdS_S_PjS_S0_:
[----:B------:R-:W-:Y:S01]  /*0000*/  LDC R1, c[0x0][0x37c] ;  /* 0x0000df00ff017b82 */ /* 0x000fe20000000800 */
[----:B------:R-:W0:Y:S01]  /*0010*/  LDCU UR4, c[0x0][0x380] ;  /* 0x00007000ff0477ac */ /* 0x000e220008000800 */
[----:B------:R-:W1:Y:S01]  /*0020*/  S2R R11, SR_TID.X ;  /* 0x00000000000b7919 */ /* 0x000e620000002100 */
[----:B------:R-:W2:Y:S01]  /*0030*/  LDCU.64 UR6, c[0x0][0x358] ;  /* 0x00006b00ff0677ac */ /* 0x000ea20008000a00 */
[----:B0-----:R-:W-:-:S04]  /*0040*/  IMAD.U32 R0, RZ, RZ, UR4 ;  /* 0x00000004ff007e24 */ /* 0x001fc8000f8e00ff */
[----:B------:R-:W0:Y:S01]  /*0050*/  S2UR UR4, SR_CTAID.X ;  /* 0x00000000000479c3 */ /* 0x000e220000002500 */
[----:B------:R-:W3:Y:S08]  /*0060*/  I2F.U32.RP R4, R0 ;  /* 0x0000000000047306 */ /* 0x000ef00000209000 */
[----:B---3--:R-:W3:Y:S02]  /*0070*/  MUFU.RCP R4, R4 ;  /* 0x0000000400047308 */ /* 0x008ee40000001000 */
[----:B---3--:R-:W-:-:S06]  /*0080*/  VIADD R2, R4, 0xffffffe ;  /* 0x0ffffffe04027836 */ /* 0x008fcc0000000000 */
[----:B------:R3:W4:Y:S02]  /*0090*/  F2I.FTZ.U32.TRUNC.NTZ R3, R2 ;  /* 0x0000000200037305 */ /* 0x000724000021f000 */
[----:B---3--:R-:W-:Y:S02]  /*00a0*/  IMAD.MOV.U32 R2, RZ, RZ, RZ ;  /* 0x000000ffff027224 */ /* 0x008fe400078e00ff */
[----:B----4-:R-:W-:-:S04]  /*00b0*/  IMAD R5, R3, R0, RZ ;  /* 0x0000000003057224 */ /* 0x010fc800078e02ff */
[----:B------:R-:W-:-:S04]  /*00c0*/  IMAD.MOV R5, RZ, RZ, -R5 ;  /* 0x000000ffff057224 */ /* 0x000fc800078e0a05 */
[----:B------:R-:W-:Y:S01]  /*00d0*/  IMAD.HI.U32 R3, R3, R5, R2 ;  /* 0x0000000503037227 */ /* 0x000fe200078e0002 */
[----:B------:R-:W-:-:S05]  /*00e0*/  LOP3.LUT R2, RZ, R0, RZ, 0x33, !PT ;  /* 0x00000000ff027212 */ /* 0x000fca00078e33ff */
[----:B-1----:R-:W-:-:S04]  /*00f0*/  IMAD.HI.U32 R5, R3, R11, RZ ;  /* 0x0000000b03057227 */ /* 0x002fc800078e00ff */
[----:B------:R-:W-:-:S04]  /*0100*/  IMAD.HI.U32 R9, R3, 0x20, RZ ;  /* 0x0000002003097827 */ /* 0x000fc800078e00ff */
[----:B------:R-:W-:Y:S02]  /*0110*/  IMAD.MOV R3, RZ, RZ, -R5 ;  /* 0x000000ffff037224 */ /* 0x000fe400078e0a05 */
[----:B------:R-:W-:Y:S02]  /*0120*/  IMAD.MOV R7, RZ, RZ, -R9 ;  /* 0x000000ffff077224 */ /* 0x000fe400078e0a09 */
[C---:B------:R-:W-:Y:S02]  /*0130*/  IMAD R3, R0.reuse, R3, R11 ;  /* 0x0000000300037224 */ /* 0x040fe400078e020b */
[----:B------:R-:W-:-:S03]  /*0140*/  IMAD R7, R0, R7, 0x20 ;  /* 0x0000002000077424 */ /* 0x000fc600078e0207 */
[-C--:B------:R-:W-:Y:S02]  /*0150*/  ISETP.GE.U32.AND P2, PT, R3, R0.reuse, PT ;  /* 0x000000000300720c */ /* 0x080fe40003f46070 */
[----:B------:R-:W-:-:S11]  /*0160*/  ISETP.GE.U32.AND P3, PT, R7, R0, PT ;  /* 0x000000000700720c */ /* 0x000fd60003f66070 */
[--C-:B------:R-:W-:Y:S02]  /*0170*/  @P2 IMAD.IADD R3, R3, 0x1, -R0.reuse ;  /* 0x0000000103032824 */ /* 0x100fe400078e0a00 */
[----:B------:R-:W-:Y:S02]  /*0180*/  @P3 IMAD.IADD R7, R7, 0x1, -R0 ;  /* 0x0000000107073824 */ /* 0x000fe400078e0a00 */
[----:B------:R-:W-:Y:S01]  /*0190*/  @P2 VIADD R5, R5, 0x1 ;  /* 0x0000000105052836 */ /* 0x000fe20000000000 */
[-C--:B------:R-:W-:Y:S01]  /*01a0*/  ISETP.GE.U32.AND P0, PT, R3, R0.reuse, PT ;  /* 0x000000000300720c */ /* 0x080fe20003f06070 */
[----:B------:R-:W-:Y:S01]  /*01b0*/  @P3 VIADD R9, R9, 0x1 ;  /* 0x0000000109093836 */ /* 0x000fe20000000000 */
[----:B------:R-:W-:Y:S02]  /*01c0*/  ISETP.GE.U32.AND P1, PT, R7, R0, PT ;  /* 0x000000000700720c */ /* 0x000fe40003f26070 */
[----:B------:R-:W1:Y:S01]  /*01d0*/  LDC.64 R6, c[0x0][0x388] ;  /* 0x0000e200ff067b82 */ /* 0x000e620000000a00 */
[----:B------:R-:W-:-:S08]  /*01e0*/  ISETP.NE.U32.AND P2, PT, R0, RZ, PT ;  /* 0x000000ff0000720c */ /* 0x000fd00003f45070 */
[----:B------:R-:W-:Y:S02]  /*01f0*/  @P0 VIADD R5, R5, 0x1 ;  /* 0x0000000105050836 */ /* 0x000fe40000000000 */
[----:B------:R-:W-:-:S03]  /*0200*/  @P1 VIADD R9, R9, 0x1 ;  /* 0x0000000109091836 */ /* 0x000fc60000000000 */
[C---:B------:R-:W-:Y:S02]  /*0210*/  SEL R5, R2.reuse, R5, !P2 ;  /* 0x0000000502057207 */ /* 0x040fe40005000000 */
[----:B------:R-:W-:-:S05]  /*0220*/  SEL R2, R2, R9, !P2 ;  /* 0x0000000902027207 */ /* 0x000fca0005000000 */
[----:B0-----:R-:W-:-:S04]  /*0230*/  IMAD R2, R2, UR4, R5 ;  /* 0x0000000402027c24 */ /* 0x001fc8000f8e0205 */
[----:B-1----:R-:W-:-:S06]  /*0240*/  IMAD.WIDE.U32 R6, R2, 0x8, R6 ;  /* 0x0000000802067825 */ /* 0x002fcc00078e0006 */
[----:B--2---:R-:W5:Y:S01]  /*0250*/  LDG.E.64 R6, desc[UR6][R6.64] ;  /* 0x0000000606067981 */ /* 0x004f62000c1e1b00 */
[C---:B------:R-:W-:Y:S01]  /*0260*/  ISETP.GE.U32.AND P0, PT, R0.reuse, 0x8, PT ;  /* 0x000000080000780c */ /* 0x040fe20003f06070 */
[----:B------:R-:W-:Y:S01]  /*0270*/  IMAD.MOV R5, RZ, RZ, -R5 ;  /* 0x000000ffff057224 */ /* 0x000fe200078e0a05 */
[C---:B------:R-:W-:Y:S01]  /*0280*/  VIMNMX.U32 R3, PT, PT, R0.reuse, 0x1, !PT ;  /* 0x0000000100037848 */ /* 0x040fe20007fe0000 */
[----:B------:R-:W-:Y:S01]  /*0290*/  IMAD.MOV.U32 R24, RZ, RZ, RZ ;  /* 0x000000ffff187224 */ /* 0x000fe200078e00ff */
[----:B------:R-:W-:Y:S01]  /*02a0*/  CS2R R14, SRZ ;  /* 0x00000000000e7805 */ /* 0x000fe2000001ff00 */
[----:B------:R-:W-:Y:S01]  /*02b0*/  IMAD R5, R0, R5, R11 ;  /* 0x0000000500057224 */ /* 0x000fe200078e020b */
[----:B------:R-:W-:-:S04]  /*02c0*/  LOP3.LUT R4, R3, 0x7, RZ, 0xc0, !PT ;  /* 0x0000000703047812 */ /* 0x000fc800078ec0ff */
[----:B------:R-:W-:-:S03]  /*02d0*/  ISETP.NE.AND P1, PT, R4, RZ, PT ;  /* 0x000000ff0400720c */ /* 0x000fc60003f25270 */
[----:B------:R-:W-:Y:S10]  /*02e0*/  @!P0 BRA `(.L_x_0) ;  /* 0x0000000400248947 */ /* 0x000ff40003800000 */
[----:B------:R-:W0:Y:S01]  /*02f0*/  LDCU.64 UR4, c[0x0][0x390] ;  /* 0x00007200ff0477ac */ /* 0x000e220008000a00 */
[----:B------:R-:W-:Y:S02]  /*0300*/  LOP3.LUT R24, R3, 0xfffffff8, RZ, 0xc0, !PT ;  /* 0xfffffff803187812 */ /* 0x000fe400078ec0ff */
[----:B------:R-:W-:-:S03]  /*0310*/  CS2R R14, SRZ ;  /* 0x00000000000e7805 */ /* 0x000fc6000001ff00 */
[----:B------:R-:W-:Y:S01]  /*0320*/  IMAD.MOV R25, RZ, RZ, -R24 ;  /* 0x000000ffff197224 */ /* 0x000fe200078e0a18 */
[----:B0-----:R-:W-:-:S04]  /*0330*/  UIADD3 UR4, UP0, UPT, UR4, 0x20, URZ ;  /* 0x0000002004047890 */ /* 0x001fc8000ff1e0ff */
[----:B------:R-:W-:Y:S02]  /*0340*/  UIADD3.X UR5, UPT, UPT, URZ, UR5, URZ, UP0, !UPT ;  /* 0x00000005ff057290 */ /* 0x000fe400087fe4ff */
[----:B------:R-:W-:Y:S01]  /*0350*/  IMAD.U32 R8, RZ, RZ, UR4 ;  /* 0x00000004ff087e24 */ /* 0x000fe2000f8e00ff */
[----:B------:R-:W-:-:S03]  /*0360*/  UMOV UR4, URZ ;  /* 0x000000ff00047c82 */ /* 0x000fc60008000000 */
[----:B------:R-:W-:-:S07]  /*0370*/  IMAD.U32 R9, RZ, RZ, UR5 ;  /* 0x00000005ff097e24 */ /* 0x000fce000f8e00ff */
.L_x_1:
[----:B------:R-:W0:Y:S01]  /*0380*/  LDC R0, c[0x0][0x380] ;  /* 0x0000e000ff007b82 */ /* 0x000e220000000800 */
[----:B------:R-:W2:Y:S04]  /*0390*/  LDG.E.64 R10, desc[UR6][R8.64+-0x20] ;  /* 0xffffe006080a7981 */ /* 0x000ea8000c1e1b00 */
[----:B------:R-:W3:Y:S03]  /*03a0*/  LDG.E.64 R12, desc[UR6][R8.64+-0x18] ;  /* 0xffffe806080c7981 */ /* 0x000ee6000c1e1b00 */
[----:B------:R-:W1:Y:S01]  /*03b0*/  LDC.64 R22, c[0x0][0x398] ;  /* 0x0000e600ff167b82 */ /* 0x000e620000000a00 */
[----:B0-----:R-:W-:-:S04]  /*03c0*/  IMAD R19, R5, R0, UR4 ;  /* 0x0000000405137e24 */ /* 0x001fc8000f8e0200 */
[----:B-1----:R-:W-:-:S05]  /*03d0*/  IMAD.WIDE.U32 R20, R19, 0x8, R22 ;  /* 0x0000000813147825 */ /* 0x002fca00078e0016 */
[----:B------:R-:W4:Y:S01]  /*03e0*/  LDG.E.64 R16, desc[UR6][R20.64] ;  /* 0x0000000614107981 */ /* 0x000f22000c1e1b00 */
[----:B------:R-:W-:-:S04]  /*03f0*/  VIADD R27, R19, 0x1 ;  /* 0x00000001131b7836 */ /* 0x000fc80000000000 */
[----:B------:R-:W-:-:S04]  /*0400*/  IMAD.WIDE.U32 R26, R27, 0x8, R22 ;  /* 0x000000081b1a7825 */ /* 0x000fc800078e0016 */
[----:B------:R-:W-:-:S04]  /*0410*/  VIADD R29, R19, 0x2 ;  /* 0x00000002131d7836 */ /* 0x000fc80000000000 */
[----:B------:R-:W-:-:S05]  /*0420*/  IMAD.WIDE.U32 R28, R29, 0x8, R22 ;  /* 0x000000081d1c7825 */ /* 0x000fca00078e0016 */
[----:B------:R-:W3:Y:S01]  /*0430*/  LDG.E.64 R20, desc[UR6][R28.64] ;  /* 0x000000061c147981 */ /* 0x000ee2000c1e1b00 */
[----:B--2--5:R-:W-:-:S08]  /*0440*/  DADD R10, R6, -R10 ;  /* 0x00000000060a7229 */ /* 0x024fd0000000080a */
[----:B----4-:R-:W-:-:S08]  /*0450*/  DMUL R16, R16, R10 ;  /* 0x0000000a10107228 */ /* 0x010fd00000000000 */
[----:B------:R-:W-:Y:S01]  /*0460*/  DFMA R16, R10, R16, R14 ;  /* 0x000000100a10722b */ /* 0x000fe2000000000e */
[----:B------:R-:W2:Y:S04]  /*0470*/  LDG.E.64 R14, desc[UR6][R26.64] ;  /* 0x000000061a0e7981 */ /* 0x000ea8000c1e1b00 */
[----:B------:R-:W4:Y:S01]  /*0480*/  LDG.E.64 R10, desc[UR6][R8.64+-0x10] ;  /* 0xfffff006080a7981 */ /* 0x000f22000c1e1b00 */
[----:B---3--:R-:W-:-:S08]  /*0490*/  DADD R12, R6, -R12 ;  /* 0x00000000060c7229 */ /* 0x008fd0000000080c */
[----:B--2---:R-:W-:Y:S02]  /*04a0*/  DMUL R14, R14, R12 ;  /* 0x0000000c0e0e7228 */ /* 0x004fe40000000000 */
[----:B----4-:R-:W-:-:S06]  /*04b0*/  DADD R10, R6, -R10 ;  /* 0x00000000060a7229 */ /* 0x010fcc000000080a */
[----:B------:R-:W-:Y:S01]  /*04c0*/  DFMA R14, R12, R14, R16 ;  /* 0x0000000e0c0e722b */ /* 0x000fe20000000010 */
[----:B------:R-:W-:Y:S01]  /*04d0*/  VIADD R17, R19, 0x3 ;  /* 0x0000000313117836 */ /* 0x000fe20000000000 */
[----:B------:R-:W2:Y:S01]  /*04e0*/  LDG.E.64 R12, desc[UR6][R8.64+-0x8] ;  /* 0xfffff806080c7981 */ /* 0x000ea2000c1e1b00 */
[----:B------:R-:W-:Y:S02]  /*04f0*/  DMUL R20, R20, R10 ;  /* 0x0000000a14147228 */ /* 0x000fe40000000000 */
[----:B------:R-:W-:-:S05]  /*0500*/  IMAD.WIDE.U32 R26, R17, 0x8, R22 ;  /* 0x00000008111a7825 */ /* 0x000fca00078e0016 */
[----:B------:R-:W3:Y:S01]  /*0510*/  LDG.E.64 R16, desc[UR6][R26.64] ;  /* 0x000000061a107981 */ /* 0x000ee2000c1e1b00 */
[----:B------:R-:W-:Y:S01]  /*0520*/  DFMA R20, R10, R20, R14 ;  /* 0x000000140a14722b */ /* 0x000fe2000000000e */
[----:B------:R-:W-:Y:S02]  /*0530*/  VIADD R15, R19, 0x4 ;  /* 0x00000004130f7836 */ /* 0x000fe40000000000 */
[----:B------:R-:W4:Y:S02]  /*0540*/  LDG.E.64 R10, desc[UR6][R8.64] ;  /* 0x00000006080a7981 */ /* 0x000f24000c1e1b00 */
[----:B------:R-:W-:-:S05]  /*0550*/  IMAD.WIDE.U32 R28, R15, 0x8, R22 ;  /* 0x000000080f1c7825 */ /* 0x000fca00078e0016 */
[----:B------:R-:W4:Y:S01]  /*0560*/  LDG.E.64 R14, desc[UR6][R28.64] ;  /* 0x000000061c0e7981 */ /* 0x000f22000c1e1b00 */
[----:B--2---:R-:W-:-:S08]  /*0570*/  DADD R12, R6, -R12 ;  /* 0x00000000060c7229 */ /* 0x004fd0000000080c */
[----:B---3--:R-:W-:Y:S02]  /*0580*/  DMUL R16, R16, R12 ;  /* 0x0000000c10107228 */ /* 0x008fe40000000000 */
[----:B----4-:R-:W-:-:S06]  /*0590*/  DADD R10, R6, -R10 ;  /* 0x00000000060a7229 */ /* 0x010fcc000000080a */
[----:B------:R-:W-:Y:S01]  /*05a0*/  DFMA R16, R12, R16, R20 ;  /* 0x000000100c10722b */ /* 0x000fe20000000014 */
[----:B------:R-:W-:Y:S01]  /*05b0*/  VIADD R21, R19, 0x5 ;  /* 0x0000000513157836 */ /* 0x000fe20000000000 */
[----:B------:R-:W2:Y:S01]  /*05c0*/  LDG.E.64 R12, desc[UR6][R8.64+0x8] ;  /* 0x00000806080c7981 */ /* 0x000ea2000c1e1b00 */
[----:B------:R-:W-:Y:S02]  /*05d0*/  DMUL R14, R14, R10 ;  /* 0x0000000a0e0e7228 */ /* 0x000fe40000000000 */
[----:B------:R-:W-:-:S04]  /*05e0*/  IMAD.WIDE.U32 R26, R21, 0x8, R22 ;  /* 0x00000008151a7825 */ /* 0x000fc800078e0016 */
[C---:B------:R-:W-:Y:S02]  /*05f0*/  VIADD R21, R19.reuse, 0x6 ;  /* 0x0000000613157836 */ /* 0x040fe40000000000 */
[----:B------:R-:W-:Y:S02]  /*0600*/  DFMA R10, R10, R14, R16 ;  /* 0x0000000e0a0a722b */ /* 0x000fe40000000010 */
[----:B------:R-:W3:Y:S01]  /*0610*/  LDG.E.64 R14, desc[UR6][R26.64] ;  /* 0x000000061a0e7981 */ /* 0x000ee2000c1e1b00 */
[----:B------:R-:W-:-:S03]  /*0620*/  VIADD R19, R19, 0x7 ;  /* 0x0000000713137836 */ /* 0x000fc60000000000 */
[----:B------:R-:W4:Y:S01]  /*0630*/  LDG.E.64 R16, desc[UR6][R8.64+0x10] ;  /* 0x0000100608107981 */ /* 0x000f22000c1e1b00 */
[----:B------:R-:W-:-:S04]  /*0640*/  IMAD.WIDE.U32 R20, R21, 0x8, R22 ;  /* 0x0000000815147825 */ /* 0x000fc800078e0016 */
[----:B------:R-:W-:Y:S02]  /*0650*/  IMAD.WIDE.U32 R22, R19, 0x8, R22 ;  /* 0x0000000813167825 */ /* 0x000fe400078e0016 */
[----:B------:R0:W4:Y:S04]  /*0660*/  LDG.E.64 R18, desc[UR6][R8.64+0x18] ;  /* 0x0000180608127981 */ /* 0x000128000c1e1b00 */
[----:B------:R-:W4:Y:S04]  /*0670*/  LDG.E.64 R20, desc[UR6][R20.64] ;  /* 0x0000000614147981 */ /* 0x000f28000c1e1b00 */
[----:B------:R-:W4:Y:S01]  /*0680*/  LDG.E.64 R22, desc[UR6][R22.64] ;  /* 0x0000000616167981 */ /* 0x000f22000c1e1b00 */
[----:B------:R-:W-:-:S05]  /*0690*/  VIADD R25, R25, 0x8 ;  /* 0x0000000819197836 */ /* 0x000fca0000000000 */
[----:B------:R-:W-:Y:S02]  /*06a0*/  ISETP.NE.AND P0, PT, R25, RZ, PT ;  /* 0x000000ff1900720c */ /* 0x000fe40003f05270 */
[----:B0-----:R-:W-:Y:S01]  /*06b0*/  IADD3 R8, P2, PT, R8, 0x40, RZ ;  /* 0x0000004008087810 */ /* 0x001fe20007f5e0ff */
[----:B------:R-:W-:-:S04]  /*06c0*/  UIADD3 UR4, UPT, UPT, UR4, 0x8, URZ ;  /* 0x0000000804047890 */ /* 0x000fc8000fffe0ff */
[----:B------:R-:W-:Y:S01]  /*06d0*/  IMAD.X R9, RZ, RZ, R9, P2 ;  /* 0x000000ffff097224 */ /* 0x000fe200010e0609 */
[----:B--2---:R-:W-:-:S08]  /*06e0*/  DADD R12, R6, -R12 ;  /* 0x00000000060c7229 */ /* 0x004fd0000000080c */
[----:B---3--:R-:W-:Y:S02]  /*06f0*/  DMUL R14, R14, R12 ;  /* 0x0000000c0e0e7228 */ /* 0x008fe40000000000 */
[----:B----4-:R-:W-:-:S06]  /*0700*/  DADD R16, R6, -R16 ;  /* 0x0000000006107229 */ /* 0x010fcc0000000810 */
[----:B------:R-:W-:Y:S02]  /*0710*/  DFMA R10, R12, R14, R10 ;  /* 0x0000000e0c0a722b */ /* 0x000fe4000000000a */
[----:B------:R-:W-:Y:S02]  /*0720*/  DADD R18, R6, -R18 ;  /* 0x0000000006127229 */ /* 0x000fe40000000812 */
[----:B------:R-:W-:-:S06]  /*0730*/  DMUL R12, R20, R16 ;  /* 0x00000010140c7228 */ /* 0x000fcc0000000000 */
[----:B------:R-:W-:Y:S02]  /*0740*/  DMUL R14, R22, R18 ;  /* 0x00000012160e7228 */ /* 0x000fe40000000000 */
[----:B------:R-:W-:-:S08]  /*0750*/  DFMA R10, R16, R12, R10 ;  /* 0x0000000c100a722b */ /* 0x000fd0000000000a */
[----:B------:R-:W-:Y:S01]  /*0760*/  DFMA R14, R18, R14, R10 ;  /* 0x0000000e120e722b */ /* 0x000fe2000000000a */
[----:B------:R-:W-:Y:S10]  /*0770*/  @P0 BRA `(.L_x_1) ;  /* 0xfffffffc00000947 */ /* 0x000ff4000383ffff */
.L_x_0:
[----:B------:R-:W-:Y:S05]  /*0780*/  @!P1 BRA `(.L_x_2) ;  /* 0x0000000400109947 */ /* 0x000fea0003800000 */
[----:B------:R-:W-:Y:S02]  /*0790*/  ISETP.GE.U32.AND P0, PT, R4, 0x4, PT ;  /* 0x000000040400780c */ /* 0x000fe40003f06070 */
[----:B------:R-:W-:-:S04]  /*07a0*/  LOP3.LUT R8, R3, 0x3, RZ, 0xc0, !PT ;  /* 0x0000000303087812 */ /* 0x000fc800078ec0ff */
[----:B------:R-:W-:-:S07]  /*07b0*/  ISETP.NE.AND P1, PT, R8, RZ, PT ;  /* 0x000000ff0800720c */ /* 0x000fce0003f25270 */
[----:B------:R-:W-:Y:S06]  /*07c0*/  @!P0 BRA `(.L_x_3) ;  /* 0x0000000000808947 */ /* 0x000fec0003800000 */
[----:B------:R-:W0:Y:S01]  /*07d0*/  LDC.64 R12, c[0x0][0x390] ;  /* 0x0000e400ff0c7b82 */ /* 0x000e220000000a00 */
[----:B------:R-:W-:-:S07]  /*07e0*/  IMAD R9, R5, R0, R24 ;  /* 0x0000000005097224 */ /* 0x000fce00078e0218 */
[----:B------:R-:W1:Y:S01]  /*07f0*/  LDC.64 R10, c[0x0][0x398] ;  /* 0x0000e600ff0a7b82 */ /* 0x000e620000000a00 */
[----:B0-----:R-:W-:-:S05]  /*0800*/  IMAD.WIDE.U32 R12, R24, 0x8, R12 ;  /* 0x00000008180c7825 */ /* 0x001fca00078e000c */
[----:B------:R-:W2:Y:S01]  /*0810*/  LDG.E.64 R18, desc[UR6][R12.64] ;  /* 0x000000060c127981 */ /* 0x000ea2000c1e1b00 */
[----:B-1----:R-:W-:-:S03]  /*0820*/  IMAD.WIDE.U32 R26, R9, 0x8, R10 ;  /* 0x00000008091a7825 */ /* 0x002fc600078e000a */
[----:B------:R-:W3:Y:S04]  /*0830*/  LDG.E.64 R16, desc[UR6][R12.64+0x8] ;  /* 0x000008060c107981 */ /* 0x000ee8000c1e1b00 */
[----:B------:R-:W4:Y:S01]  /*0840*/  LDG.E.64 R20, desc[UR6][R26.64] ;  /* 0x000000061a147981 */ /* 0x000f22000c1e1b00 */
[----:B------:R-:W-:-:S04]  /*0850*/  VIADD R23, R9, 0x1 ;  /* 0x0000000109177836 */ /* 0x000fc80000000000 */
[----:B------:R-:W-:-:S04]  /*0860*/  IMAD.WIDE.U32 R22, R23, 0x8, R10 ;  /* 0x0000000817167825 */ /* 0x000fc800078e000a */
[C---:B------:R-:W-:Y:S01]  /*0870*/  VIADD R25, R9.reuse, 0x2 ;  /* 0x0000000209197836 */ /* 0x040fe20000000000 */
[----:B------:R-:W3:Y:S04]  /*0880*/  LDG.E.64 R26, desc[UR6][R12.64+0x18] ;  /* 0x000018060c1a7981 */ /* 0x000ee8000c1e1b00 */
[----:B------:R-:W3:Y:S01]  /*0890*/  LDG.E.64 R22, desc[UR6][R22.64] ;  /* 0x0000000616167981 */ /* 0x000ee2000c1e1b00 */
[----:B------:R-:W-:Y:S01]  /*08a0*/  VIADD R9, R9, 0x3 ;  /* 0x0000000309097836 */ /* 0x000fe20000000000 */
[----:B--2--5:R-:W-:-:S08]  /*08b0*/  DADD R18, R6, -R18 ;  /* 0x0000000006127229 */ /* 0x024fd00000000812 */
[----:B----4-:R-:W-:-:S08]  /*08c0*/  DMUL R20, R20, R18 ;  /* 0x0000001214147228 */ /* 0x010fd00000000000 */
[----:B------:R-:W-:Y:S01]  /*08d0*/  DFMA R20, R18, R20, R14 ;  /* 0x000000141214722b */ /* 0x000fe2000000000e */
[----:B------:R-:W2:Y:S01]  /*08e0*/  LDG.E.64 R14, desc[UR6][R12.64+0x10] ;  /* 0x000010060c0e7981 */ /* 0x000ea2000c1e1b00 */
[----:B------:R-:W-:-:S04]  /*08f0*/  IMAD.WIDE.U32 R18, R25, 0x8, R10 ;  /* 0x0000000819127825 */ /* 0x000fc800078e000a */
[----:B------:R-:W-:Y:S02]  /*0900*/  IMAD.WIDE.U32 R10, R9, 0x8, R10 ;  /* 0x00000008090a7825 */ /* 0x000fe400078e000a */
[----:B------:R-:W4:Y:S04]  /*0910*/  LDG.E.64 R18, desc[UR6][R18.64] ;  /* 0x0000000612127981 */ /* 0x000f28000c1e1b00 */
[----:B------:R-:W4:Y:S01]  /*0920*/  LDG.E.64 R10, desc[UR6][R10.64] ;  /* 0x000000060a0a7981 */ /* 0x000f22000c1e1b00 */
[----:B---3--:R-:W-:-:S08]  /*0930*/  DADD R16, R6, -R16 ;  /* 0x0000000006107229 */ /* 0x008fd00000000810 */
[----:B------:R-:W-:Y:S02]  /*0940*/  DMUL R28, R22, R16 ;  /* 0x00000010161c7228 */ /* 0x000fe40000000000 */
[----:B------:R-:W-:-:S06]  /*0950*/  DADD R26, R6, -R26 ;  /* 0x00000000061a7229 */ /* 0x000fcc000000081a */
[----:B------:R-:W-:Y:S01]  /*0960*/  DFMA R20, R16, R28, R20 ;  /* 0x0000001c1014722b */ /* 0x000fe20000000014 */
[----:B------:R-:W-:Y:S01]  /*0970*/  VIADD R24, R24, 0x4 ;  /* 0x0000000418187836 */ /* 0x000fe20000000000 */
[----:B--2---:R-:W-:-:S08]  /*0980*/  DADD R14, R6, -R14 ;  /* 0x00000000060e7229 */ /* 0x004fd0000000080e */
[----:B----4-:R-:W-:Y:S02]  /*0990*/  DMUL R16, R18, R14 ;  /* 0x0000000e12107228 */ /* 0x010fe40000000000 */
[----:B------:R-:W-:-:S06]  /*09a0*/  DMUL R22, R10, R26 ;  /* 0x0000001a0a167228 */ /* 0x000fcc0000000000 */
[----:B------:R-:W-:-:S08]  /*09b0*/  DFMA R14, R14, R16, R20 ;  /* 0x000000100e0e722b */ /* 0x000fd00000000014 */
[----:B------:R-:W-:-:S11]  /*09c0*/  DFMA R14, R26, R22, R14 ;  /* 0x000000161a0e722b */ /* 0x000fd6000000000e */
.L_x_3:
[----:B------:R-:W-:Y:S05]  /*09d0*/  @!P1 BRA `(.L_x_2) ;  /* 0x00000000007c9947 */ /* 0x000fea0003800000 */
[----:B------:R-:W0:Y:S01]  /*09e0*/  LDC.64 R22, c[0x0][0x390] ;  /* 0x0000e400ff167b82 */ /* 0x000e220000000a00 */
[----:B------:R-:W-:Y:S02]  /*09f0*/  ISETP.NE.AND P0, PT, R8, 0x1, PT ;  /* 0x000000010800780c */ /* 0x000fe40003f05270 */
[----:B------:R-:W-:-:S04]  /*0a00*/  LOP3.LUT R3, R3, 0x1, RZ, 0xc0, !PT ;  /* 0x0000000103037812 */ /* 0x000fc800078ec0ff */
[----:B------:R-:W-:Y:S01]  /*0a10*/  ISETP.NE.U32.AND P1, PT, R3, 0x1, PT ;  /* 0x000000010300780c */ /* 0x000fe20003f25070 */
[----:B------:R-:W1:Y:S06]  /*0a20*/  LDC.64 R16, c[0x0][0x398] ;  /* 0x0000e600ff107b82 */ /* 0x000e6c0000000a00 */
[----:B------:R-:W-:Y:S02]  /*0a30*/  @P0 IMAD R3, R5, R0, R24 ;  /* 0x0000000005030224 */ /* 0x000fe400078e0218 */
[----:B------:R-:W2:Y:S01]  /*0a40*/  LDC.64 R20, c[0x0][0x390] ;  /* 0x0000e400ff147b82 */ /* 0x000ea20000000a00 */
[----:B0-----:R-:W-:-:S07]  /*0a50*/  @P0 IMAD.WIDE.U32 R22, R24, 0x8, R22 ;  /* 0x0000000818160825 */ /* 0x001fce00078e0016 */
[----:B------:R-:W0:Y:S01]  /*0a60*/  LDC.64 R18, c[0x0][0x398] ;  /* 0x0000e600ff127b82 */ /* 0x000e220000000a00 */
[----:B------:R-:W3:Y:S01]  /*0a70*/  @P0 LDG.E.64 R12, desc[UR6][R22.64] ;  /* 0x00000006160c0981 */ /* 0x000ee2000c1e1b00 */
[----:B------:R-:W-:Y:S02]  /*0a80*/  @P0 VIADD R24, R24, 0x2 ;  /* 0x0000000218180836 */ /* 0x000fe40000000000 */
[C-C-:B-1----:R-:W-:Y:S01]  /*0a90*/  @P0 IMAD.WIDE.U32 R10, R3.reuse, 0x8, R16.reuse ;  /* 0x00000008030a0825 */ /* 0x142fe200078e0010 */
[----:B------:R-:W4:Y:S03]  /*0aa0*/  @P0 LDG.E.64 R8, desc[UR6][R22.64+0x8] ;  /* 0x0000080616080981 */ /* 0x000f26000c1e1b00 */
[----:B------:R-:W-:Y:S02]  /*0ab0*/  @P0 VIADD R3, R3, 0x1 ;  /* 0x0000000103030836 */ /* 0x000fe40000000000 */
[----:B------:R-:W4:Y:S02]  /*0ac0*/  @P0 LDG.E.64 R10, desc[UR6][R10.64] ;  /* 0x000000060a0a0981 */ /* 0x000f24000c1e1b00 */
[----:B------:R-:W-:-:S04]  /*0ad0*/  @P0 IMAD.WIDE.U32 R16, R3, 0x8, R16 ;  /* 0x0000000803100825 */ /* 0x000fc800078e0010 */
[----:B--2---:R-:W-:Y:S02]  /*0ae0*/  @!P1 IMAD.WIDE.U32 R20, R24, 0x8, R20 ;  /* 0x0000000818149825 */ /* 0x004fe400078e0014 */
[----:B------:R-:W2:Y:S02]  /*0af0*/  @P0 LDG.E.64 R16, desc[UR6][R16.64] ;  /* 0x0000000610100981 */ /* 0x000ea4000c1e1b00 */
[----:B------:R-:W-:Y:S02]  /*0b00*/  @!P1 IMAD R3, R5, R0, R24 ;  /* 0x0000000005039224 */ /* 0x000fe400078e0218 */
[----:B------:R-:W2:Y:S02]  /*0b10*/  @!P1 LDG.E.64 R20, desc[UR6][R20.64] ;  /* 0x0000000614149981 */ /* 0x000ea4000c1e1b00 */
[----:B0-----:R-:W-:-:S06]  /*0b20*/  @!P1 IMAD.WIDE.U32 R18, R3, 0x8, R18 ;  /* 0x0000000803129825 */ /* 0x001fcc00078e0012 */
[----:B------:R-:W2:Y:S01]  /*0b30*/  @!P1 LDG.E.64 R18, desc[UR6][R18.64] ;  /* 0x0000000612129981 */ /* 0x000ea2000c1e1b00 */
[----:B---3-5:R-:W-:-:S08]  /*0b40*/  @P0 DADD R12, R6, -R12 ;  /* 0x00000000060c0229 */ /* 0x028fd0000000080c */
[----:B----4-:R-:W-:Y:S02]  /*0b50*/  @P0 DMUL R24, R10, R12 ;  /* 0x0000000c0a180228 */ /* 0x010fe40000000000 */
[----:B------:R-:W-:-:S06]  /*0b60*/  @P0 DADD R10, R6, -R8 ;  /* 0x00000000060a0229 */ /* 0x000fcc0000000808 */
[----:B------:R-:W-:Y:S02]  /*0b70*/  @P0 DFMA R24, R12, R24, R14 ;  /* 0x000000180c18022b */ /* 0x000fe4000000000e */
[----:B--2---:R-:W-:Y:S02]  /*0b80*/  @P0 DMUL R12, R16, R10 ;  /* 0x0000000a100c0228 */ /* 0x004fe40000000000 */
[----:B------:R-:W-:-:S06]  /*0b90*/  @!P1 DADD R8, R6, -R20 ;  /* 0x0000000006089229 */ /* 0x000fcc0000000814 */
[----:B------:R-:W-:Y:S02]  /*0ba0*/  @P0 DFMA R14, R10, R12, R24 ;  /* 0x0000000c0a0e022b */ /* 0x000fe40000000018 */
[----:B------:R-:W-:-:S08]  /*0bb0*/  @!P1 DMUL R10, R18, R8 ;  /* 0x00000008120a9228 */ /* 0x000fd00000000000 */
[----:B------:R-:W-:-:S11]  /*0bc0*/  @!P1 DFMA R14, R8, R10, R14 ;  /* 0x0000000a080e922b */ /* 0x000fd6000000000e */
.L_x_2:
[----:B------:R-:W-:Y:S01]  /*0bd0*/  ISETP.GE.U32.AND P0, PT, R0, 0x2, PT ;  /* 0x000000020000780c */ /* 0x000fe20003f06070 */
[----:B------:R-:W-:-:S12]  /*0be0*/  IMAD.MOV.U32 R3, RZ, RZ, R5 ;  /* 0x000000ffff037224 */ /* 0x000fd800078e0005 */
[----:B------:R-:W-:Y:S05]  /*0bf0*/  @!P0 BRA `(.L_x_4) ;  /* 0x0000001000c48947 */ /* 0x000fea0003800000 */
[----:B------:R-:W-:Y:S02]  /*0c00*/  SHF.R.U32.HI R13, RZ, 0x1, R0 ;  /* 0x00000001ff0d7819 */ /* 0x000fe40000011600 */
[----:B------:R-:W-:-:S03]  /*0c10*/  ISETP.GE.U32.AND P1, PT, R0, 0x4, PT ;  /* 0x000000040000780c */ /* 0x000fc60003f26070 */
[----:B------:R-:W-:Y:S04]  /*0c20*/  SHFL.DOWN PT, R9, R15, R13, 0x1f ;  /* 0x08001f0d0f097589 */ /* 0x000fe800000e0000 */
[----:B------:R-:W0:Y:S04]  /*0c30*/  SHFL.DOWN PT, R8, R14, R13, 0x1f ;  /* 0x08001f0d0e087589 */ /* 0x000e2800000e0000 */
[----:B------:R-:W1:Y:S01]  /*0c40*/  SHFL.DOWN PT, R4, R5, R13, 0x1f ;  /* 0x08001f0d05047589 */ /* 0x000e6200000e0000 */
[----:B0-----:R-:W-:-:S06]  /*0c50*/  DSETP.GT.AND P0, PT, R14, R8, PT ;  /* 0x000000080e00722a */ /* 0x001fcc0003f04000 */
[----:B------:R-:W-:Y:S02]  /*0c60*/  FSEL R10, R8, R14, P0 ;  /* 0x0000000e080a7208 */ /* 0x000fe40000000000 */
[----:B------:R-:W-:Y:S02]  /*0c70*/  FSEL R11, R9, R15, P0 ;  /* 0x0000000f090b7208 */ /* 0x000fe40000000000 */
[----:B-1----:R-:W-:Y:S01]  /*0c80*/  SEL R3, R4, R5, P0 ;  /* 0x0000000504037207 */ /* 0x002fe20000000000 */
[----:B------:R-:W-:Y:S06]  /*0c90*/  @!P1 BRA `(.L_x_4) ;  /* 0x00000010009c9947 */ /* 0x000fec0003800000 */
        /* <DEDUP_REMOVED lines=281> */
[----:B------:R-:W-:-:S03]  /*1e30*/  ISETP.GT.AND P1, PT, R0, -0x1, PT ;  /* 0xffffffff0000780c */ /* 0x000fc60003f24270 */
[----:B------:R-:W-:Y:S04]  /*1e40*/  SHFL.DOWN PT, R9, R11, R15, 0x1f ;  /* 0x08001f0f0b097589 */ /* 0x000fe800000e0000 */
[----:B------:R-:W0:Y:S04]  /*1e50*/  SHFL.DOWN PT, R8, R10, R15, 0x1f ;  /* 0x08001f0f0a087589 */ /* 0x000e2800000e0000 */
[----:B------:R-:W1:Y:S01]  /*1e60*/  SHFL.DOWN PT, R4, R3, R15, 0x1f ;  /* 0x08001f0f03047589 */ /* 0x000e6200000e0000 */
[----:B0-----:R-:W-:-:S06]  /*1e70*/  DSETP.GT.AND P0, PT, R10, R8, PT ;  /* 0x000000080a00722a */ /* 0x001fcc0003f04000 */
[----:B------:R-:W-:Y:S02]  /*1e80*/  FSEL R12, R8, R10, P0 ;  /* 0x0000000a080c7208 */ /* 0x000fe40000000000 */
[----:B------:R-:W-:Y:S02]  /*1e90*/  FSEL R13, R9, R11, P0 ;  /* 0x0000000b090d7208 */ /* 0x000fe40000000000 */
[----:B-1----:R-:W-:Y:S01]  /*1ea0*/  SEL R3, R4, R3, P0 ;  /* 0x0000000304037207 */ /* 0x002fe20000000000 */
[----:B------:R-:W-:Y:S06]  /*1eb0*/  @P1 BRA `(.L_x_4) ;  /* 0x0000000000141947 */ /* 0x000fec0003800000 */
[----:B------:R-:W-:Y:S04]  /*1ec0*/  SHFL.DOWN PT, R9, R13, 0x1, 0x1f ;  /* 0x08201f000d097f89 */ /* 0x000fe800000e0000 */
[----:B------:R-:W0:Y:S04]  /*1ed0*/  SHFL.DOWN PT, R8, R12, 0x1, 0x1f ;  /* 0x08201f000c087f89 */ /* 0x000e2800000e0000 */
[----:B------:R-:W1:Y:S01]  /*1ee0*/  SHFL.DOWN PT, R0, R3, 0x1, 0x1f ;  /* 0x08201f0003007f89 */ /* 0x000e6200000e0000 */
[----:B0-----:R-:W-:-:S06]  /*1ef0*/  DSETP.GT.AND P0, PT, R12, R8, PT ;  /* 0x000000080c00722a */ /* 0x001fcc0003f04000 */
[----:B-1----:R-:W-:-:S08]  /*1f00*/  SEL R3, R0, R3, P0 ;  /* 0x0000000300037207 */ /* 0x002fd00000000000 */
.L_x_4:
[----:B------:R-:W-:-:S13]  /*1f10*/  ISETP.NE.AND P0, PT, R5, RZ, PT ;  /* 0x000000ff0500720c */ /* 0x000fda0003f05270 */
[----:B------:R-:W-:Y:S05]  /*1f20*/  @P0 EXIT ;  /* 0x000000000000094d */ /* 0x000fea0003800000 */
[----:B------:R-:W0:Y:S08]  /*1f30*/  LDC.64 R4, c[0x0][0x3a0] ;  /* 0x0000e800ff047b82 */ /* 0x000e300000000a00 */
[----:B------:R-:W1:Y:S01]  /*1f40*/  LDC.64 R8, c[0x0][0x3a8] ;  /* 0x0000ea00ff087b82 */ /* 0x000e620000000a00 */
[----:B0-----:R-:W-:-:S05]  /*1f50*/  IMAD.WIDE.U32 R4, R2, 0x4, R4 ;  /* 0x0000000402047825 */ /* 0x001fca00078e0004 */
[----:B------:R0:W-:Y:S01]  /*1f60*/  STG.E desc[UR6][R4.64], R3 ;  /* 0x0000000304007986 */ /* 0x0001e2000c101906 */
[----:B-1----:R-:W-:-:S05]  /*1f70*/  IMAD.WIDE.U32 R12, R3, 0x8, R8 ;  /* 0x00000008030c7825 */ /* 0x002fca00078e0008 */
[----:B------:R0:W5:Y:S01]  /*1f80*/  LDG.E.64 R8, desc[UR6][R12.64] ;  /* 0x000000060c087981 */ /* 0x000162000c1e1b00 */
[----:B------:R-:W-:Y:S01]  /*1f90*/  BSSY B0, `(.L_x_5) ;  /* 0x0000009000007945 */ /* 0x000fe20003800000 */
.L_x_6:
[----:B-----5:R-:W-:Y:S01]  /*1fa0*/  DADD R10, R6, R8 ;  /* 0x00000000060a7229 */ /* 0x020fe20000000008 */
[----:B------:R-:W-:Y:S09]  /*1fb0*/  YIELD ;  /* 0x0000000000007946 */ /* 0x000ff20003800000 */
[----:B------:R-:W2:Y:S02]  /*1fc0*/  ATOMG.E.CAS.64.STRONG.GPU PT, R10, [R12], R8, R10 ;  /* 0x000000080c0a73a9 */ /* 0x000ea400001ee50a */
[----:B--2---:R-:W-:Y:S01]  /*1fd0*/  ISETP.NE.U32.AND P0, PT, R8, R10, PT ;  /* 0x0000000a0800720c */ /* 0x004fe20003f05070 */
[----:B------:R-:W-:-:S03]  /*1fe0*/  IMAD.MOV.U32 R8, RZ, RZ, R10 ;  /* 0x000000ffff087224 */ /* 0x000fc600078e000a */
[----:B------:R-:W-:Y:S01]  /*1ff0*/  ISETP.NE.AND.EX P0, PT, R9, R11, PT, P0 ;  /* 0x0000000b0900720c */ /* 0x000fe20003f05300 */
[----:B------:R-:W-:-:S12]  /*2000*/  IMAD.MOV.U32 R9, RZ, RZ, R11 ;  /* 0x000000ffff097224 */ /* 0x000fd800078e000b */
[----:B------:R-:W-:Y:S05]  /*2010*/  @P0 BRA `(.L_x_6) ;  /* 0xfffffffc00e00947 */ /* 0x000fea000383ffff */
[----:B------:R-:W-:Y:S05]  /*2020*/  BSYNC B0 ;  /* 0x0000000000007941 */ /* 0x000fea0003800000 */
.L_x_5:
[----:B0-----:R-:W0:Y:S01]  /*2030*/  LDC.64 R4, c[0x0][0x3b0] ;  /* 0x0000ec00ff047b82 */ /* 0x001e220000000a00 */
[----:B------:R-:W-:Y:S02]  /*2040*/  IMAD.MOV.U32 R7, RZ, RZ, 0x1 ;  /* 0x00000001ff077424 */ /* 0x000fe400078e00ff */
[----:B0-----:R-:W-:-:S05]  /*2050*/  IMAD.WIDE.U32 R2, R3, 0x4, R4 ;  /* 0x0000000403027825 */ /* 0x001fca00078e0004 */
[----:B------:R-:W-:Y:S01]  /*2060*/  REDG.E.ADD.STRONG.GPU desc[UR6][R2.64], R7 ;  /* 0x000000070200798e */ /* 0x000fe2000c12e106 */
[----:B------:R-:W-:Y:S05]  /*2070*/  EXIT ;  /* 0x000000000000794d */ /* 0x000fea0003800000 */
.L_x_7:
[----:B------:R-:W-:-:S00]  /*2080*/  BRA `(.L_x_7) ;  /* 0xfffffffc00fc7947 */ /* 0x000fc0000383ffff */
[----:B------:R-:W-:-:S00]  /*2090*/  NOP ;  /* 0x0000000000007918 */ /* 0x000fc00000000000 */
        /* <DEDUP_REMOVED lines=14> */
.L_x_8:


//--------------------- .nv.shared.reserved.0     --------------------------
	.section	.nv.shared.reserved.0,"aw",@nobits
	.weak		__nv_reservedSMEM_offset_0_alias
	.size		__nv_reservedSMEM_offset_0_alias, 0, 64
	.other		__nv_reservedSMEM_offset_0_alias,@"STO_CUDA_RESERVED_SHARED STV_DEFAULT"
__nv_reservedSMEM_offset_0_alias:
	.zero		0
	.zero		64


//--------------------- .nv.constant0._Z9nnc_br_smjPdS_S_PjS_S0_ --------------------------
	.section	.nv.constant0._Z9nnc_br_smjPdS_S_PjS_S0_,"a",@progbits
	.sectionflags	@""
	.align	4
.nv.constant0._Z9nnc_br_smjPdS_S_PjS_S0_:
	.zero		952


//--------------------- SYMBOLS --------------------------

	.type		.nv.reservedSmem.offset0,@object
	.size		.nv.reservedSmem.offset0,0x4
